//
// Generated by NVIDIA NVVM Compiler
//
// Compiler Build ID: CL-36424714
// Cuda compilation tools, release 13.0, V13.0.88
// Based on NVVM 20.0.0
//

.version 9.0
.target sm_100
.address_size 64

	// .globl	_Z11kernel_callPf
// _ZZ11kernel_callPfE6buffer has been demoted
// _ZZ18kernel_call_andrewPfE6buffer has been demoted

.visible .entry _Z11kernel_callPf(
	.param .u64 .ptr .align 1 _Z11kernel_callPf_param_0
)
{
	.reg .pred 	%p<15>;
	.reg .b32 	%r<130>;
	.reg .b32 	%f<71>;
	.reg .b64 	%rd<13>;
	// demoted variable
	.shared .align 4 .b8 _ZZ11kernel_callPfE6buffer[49152];
	ld.param.u64 	%rd2, [_Z11kernel_callPf_param_0];
	cvta.to.global.u64 	%rd1, %rd2;
	mov.u32 	%r124, %tid.x;
	mov.u32 	%r2, %ntid.x;
	setp.gt.u32 	%p1, %r124, 63;
	@%p1 bra 	$L__BB0_9;
	add.s32 	%r3, %r124, %r2;
	max.u32 	%r57, %r3, 64;
	setp.lt.u32 	%p2, %r3, 64;
	selp.u32 	%r58, 1, 0, %p2;
	add.s32 	%r59, %r3, %r58;
	sub.s32 	%r60, %r57, %r59;
	div.u32 	%r61, %r60, %r2;
	add.s32 	%r4, %r61, %r58;
	and.b32  	%r5, %r4, 3;
	add.s32 	%r6, %r3, %r2;
	add.s32 	%r7, %r6, %r2;
	mov.u32 	%r114, %r124;
$L__BB0_2:
	setp.eq.s32 	%p3, %r5, 3;
	shl.b32 	%r9, %r114, 6;
	mov.u32 	%r115, %r124;
	@%p3 bra 	$L__BB0_6;
	setp.eq.s32 	%p4, %r5, 0;
	add.s32 	%r62, %r124, %r9;
	add.s32 	%r10, %r62, 1;
	cvt.rn.f32.u32 	%f4, %r10;
	shl.b32 	%r63, %r62, 2;
	mov.u32 	%r64, _ZZ11kernel_callPfE6buffer;
	add.s32 	%r11, %r64, %r63;
	st.shared.f32 	[%r11], %f4;
	add.s32 	%r65, %r62, 2;
	cvt.rn.f32.u32 	%f5, %r65;
	st.shared.f32 	[%r11+16384], %f5;
	st.shared.f32 	[%r11+32768], %f4;
	mov.u32 	%r115, %r3;
	@%p4 bra 	$L__BB0_6;
	setp.eq.s32 	%p5, %r5, 1;
	add.s32 	%r12, %r10, %r2;
	cvt.rn.f32.u32 	%f6, %r12;
	shl.b32 	%r13, %r2, 2;
	add.s32 	%r14, %r11, %r13;
	st.shared.f32 	[%r14], %f6;
	add.s32 	%r66, %r12, 1;
	cvt.rn.f32.u32 	%f7, %r66;
	st.shared.f32 	[%r14+16384], %f7;
	st.shared.f32 	[%r14+32768], %f6;
	mov.u32 	%r115, %r6;
	@%p5 bra 	$L__BB0_6;
	add.s32 	%r67, %r12, %r2;
	cvt.rn.f32.u32 	%f8, %r67;
	add.s32 	%r68, %r14, %r13;
	st.shared.f32 	[%r68], %f8;
	add.s32 	%r69, %r67, 1;
	cvt.rn.f32.u32 	%f9, %r69;
	st.shared.f32 	[%r68+16384], %f9;
	st.shared.f32 	[%r68+32768], %f8;
	mov.u32 	%r115, %r7;
$L__BB0_6:
	setp.lt.u32 	%p6, %r4, 3;
	@%p6 bra 	$L__BB0_8;
$L__BB0_7:
	add.s32 	%r70, %r115, %r9;
	add.s32 	%r71, %r70, 1;
	cvt.rn.f32.u32 	%f10, %r71;
	shl.b32 	%r72, %r70, 2;
	mov.u32 	%r73, _ZZ11kernel_callPfE6buffer;
	add.s32 	%r74, %r73, %r72;
	st.shared.f32 	[%r74], %f10;
	add.s32 	%r75, %r70, 2;
	cvt.rn.f32.u32 	%f11, %r75;
	st.shared.f32 	[%r74+16384], %f11;
	st.shared.f32 	[%r74+32768], %f10;
	add.s32 	%r76, %r71, %r2;
	cvt.rn.f32.u32 	%f12, %r76;
	shl.b32 	%r77, %r2, 2;
	add.s32 	%r78, %r74, %r77;
	st.shared.f32 	[%r78], %f12;
	add.s32 	%r79, %r76, 1;
	cvt.rn.f32.u32 	%f13, %r79;
	st.shared.f32 	[%r78+16384], %f13;
	st.shared.f32 	[%r78+32768], %f12;
	add.s32 	%r80, %r76, %r2;
	cvt.rn.f32.u32 	%f14, %r80;
	add.s32 	%r81, %r78, %r77;
	st.shared.f32 	[%r81], %f14;
	add.s32 	%r82, %r80, 1;
	cvt.rn.f32.u32 	%f15, %r82;
	st.shared.f32 	[%r81+16384], %f15;
	st.shared.f32 	[%r81+32768], %f14;
	add.s32 	%r83, %r80, %r2;
	cvt.rn.f32.u32 	%f16, %r83;
	add.s32 	%r84, %r81, %r77;
	st.shared.f32 	[%r84], %f16;
	add.s32 	%r85, %r83, 1;
	cvt.rn.f32.u32 	%f17, %r85;
	st.shared.f32 	[%r84+16384], %f17;
	st.shared.f32 	[%r84+32768], %f16;
	add.s32 	%r115, %r77, %r115;
	setp.lt.u32 	%p7, %r115, 64;
	@%p7 bra 	$L__BB0_7;
$L__BB0_8:
	add.s32 	%r114, %r114, %r2;
	setp.lt.u32 	%p8, %r114, 64;
	@%p8 bra 	$L__BB0_2;
$L__BB0_9:
	bar.sync 	0;
	mov.b32 	%r117, 0;
	mov.u32 	%r89, _ZZ11kernel_callPfE6buffer;
$L__BB0_10:
	shl.b32 	%r20, %r117, 6;
	shl.b32 	%r88, %r117, 2;
	add.s32 	%r90, %r89, %r88;
	add.s32 	%r21, %r90, 20224;
	mov.b32 	%r118, 0;
$L__BB0_11:
	add.s32 	%r92, %r20, %r118;
	shl.b32 	%r93, %r92, 2;
	add.s32 	%r23, %r89, %r93;
	ld.shared.f32 	%f70, [%r23];
	shl.b32 	%r95, %r118, 2;
	add.s32 	%r96, %r89, %r95;
	add.s32 	%r119, %r96, 36608;
	mov.b32 	%r121, 18432;
	mov.u32 	%r120, %r21;
$L__BB0_12:
	ld.shared.f32 	%f18, [%r120+-3840];
	ld.shared.f32 	%f19, [%r119+-3840];
	fma.rn.f32 	%f20, %f18, %f19, %f70;
	st.shared.f32 	[%r23], %f20;
	ld.shared.f32 	%f21, [%r120+-3584];
	ld.shared.f32 	%f22, [%r119+-3584];
	fma.rn.f32 	%f23, %f21, %f22, %f20;
	st.shared.f32 	[%r23], %f23;
	ld.shared.f32 	%f24, [%r120+-3328];
	ld.shared.f32 	%f25, [%r119+-3328];
	fma.rn.f32 	%f26, %f24, %f25, %f23;
	st.shared.f32 	[%r23], %f26;
	ld.shared.f32 	%f27, [%r120+-3072];
	ld.shared.f32 	%f28, [%r119+-3072];
	fma.rn.f32 	%f29, %f27, %f28, %f26;
	st.shared.f32 	[%r23], %f29;
	ld.shared.f32 	%f30, [%r120+-2816];
	ld.shared.f32 	%f31, [%r119+-2816];
	fma.rn.f32 	%f32, %f30, %f31, %f29;
	st.shared.f32 	[%r23], %f32;
	ld.shared.f32 	%f33, [%r120+-2560];
	ld.shared.f32 	%f34, [%r119+-2560];
	fma.rn.f32 	%f35, %f33, %f34, %f32;
	st.shared.f32 	[%r23], %f35;
	ld.shared.f32 	%f36, [%r120+-2304];
	ld.shared.f32 	%f37, [%r119+-2304];
	fma.rn.f32 	%f38, %f36, %f37, %f35;
	st.shared.f32 	[%r23], %f38;
	ld.shared.f32 	%f39, [%r120+-2048];
	ld.shared.f32 	%f40, [%r119+-2048];
	fma.rn.f32 	%f41, %f39, %f40, %f38;
	st.shared.f32 	[%r23], %f41;
	ld.shared.f32 	%f42, [%r120+-1792];
	ld.shared.f32 	%f43, [%r119+-1792];
	fma.rn.f32 	%f44, %f42, %f43, %f41;
	st.shared.f32 	[%r23], %f44;
	ld.shared.f32 	%f45, [%r120+-1536];
	ld.shared.f32 	%f46, [%r119+-1536];
	fma.rn.f32 	%f47, %f45, %f46, %f44;
	st.shared.f32 	[%r23], %f47;
	ld.shared.f32 	%f48, [%r120+-1280];
	ld.shared.f32 	%f49, [%r119+-1280];
	fma.rn.f32 	%f50, %f48, %f49, %f47;
	st.shared.f32 	[%r23], %f50;
	ld.shared.f32 	%f51, [%r120+-1024];
	ld.shared.f32 	%f52, [%r119+-1024];
	fma.rn.f32 	%f53, %f51, %f52, %f50;
	st.shared.f32 	[%r23], %f53;
	ld.shared.f32 	%f54, [%r120+-768];
	ld.shared.f32 	%f55, [%r119+-768];
	fma.rn.f32 	%f56, %f54, %f55, %f53;
	st.shared.f32 	[%r23], %f56;
	ld.shared.f32 	%f57, [%r120+-512];
	ld.shared.f32 	%f58, [%r119+-512];
	fma.rn.f32 	%f59, %f57, %f58, %f56;
	st.shared.f32 	[%r23], %f59;
	ld.shared.f32 	%f60, [%r120+-256];
	ld.shared.f32 	%f61, [%r119+-256];
	fma.rn.f32 	%f62, %f60, %f61, %f59;
	st.shared.f32 	[%r23], %f62;
	ld.shared.f32 	%f63, [%r120];
	ld.shared.f32 	%f64, [%r119];
	fma.rn.f32 	%f70, %f63, %f64, %f62;
	st.shared.f32 	[%r23], %f70;
	add.s32 	%r121, %r121, 4096;
	add.s32 	%r120, %r120, 4096;
	add.s32 	%r119, %r119, 4096;
	setp.ne.s32 	%p9, %r121, 34816;
	@%p9 bra 	$L__BB0_12;
	add.s32 	%r118, %r118, 1;
	setp.ne.s32 	%p10, %r118, 64;
	@%p10 bra 	$L__BB0_11;
	add.s32 	%r117, %r117, 1;
	setp.ne.s32 	%p11, %r117, 64;
	@%p11 bra 	$L__BB0_10;
	add.s32 	%r97, %r124, %r2;
	xor.b32  	%r98, %r97, 4095;
	div.u32 	%r99, %r98, %r2;
	and.b32  	%r33, %r99, 3;
	setp.eq.s32 	%p12, %r33, 2;
	@%p12 bra 	$L__BB0_18;
	mov.b32 	%r123, 0;
$L__BB0_17:
	.pragma "nounroll";
	shl.b32 	%r101, %r124, 2;
	add.s32 	%r103, %r89, %r101;
	ld.shared.f32 	%f65, [%r103];
	mul.wide.u32 	%rd3, %r124, 4;
	add.s64 	%rd4, %rd1, %rd3;
	st.global.f32 	[%rd4], %f65;
	add.s32 	%r124, %r124, %r2;
	add.s32 	%r123, %r123, 1;
	xor.b32  	%r104, %r33, %r123;
	setp.ne.s32 	%p13, %r104, 2;
	@%p13 bra 	$L__BB0_17;
$L__BB0_18:
	shl.b32 	%r105, %r2, 1;
	add.s32 	%r128, %r124, %r105;
	shl.b32 	%r40, %r2, 2;
	mad.lo.s32 	%r127, %r2, 3, %r124;
	add.s32 	%r126, %r2, %r124;
	shl.b32 	%r106, %r124, 2;
	add.s32 	%r125, %r89, %r106;
	shl.b32 	%r44, %r2, 4;
	shl.b32 	%r45, %r2, 3;
	mul.lo.s32 	%r46, %r2, 12;
$L__BB0_19:
	ld.shared.f32 	%f66, [%r125];
	mul.wide.u32 	%rd5, %r124, 4;
	add.s64 	%rd6, %rd1, %rd5;
	st.global.f32 	[%rd6], %f66;
	add.s32 	%r108, %r124, %r2;
	add.s32 	%r109, %r125, %r40;
	ld.shared.f32 	%f67, [%r109];
	mul.wide.u32 	%rd7, %r126, 4;
	add.s64 	%rd8, %rd1, %rd7;
	st.global.f32 	[%rd8], %f67;
	add.s32 	%r110, %r108, %r2;
	add.s32 	%r111, %r125, %r45;
	ld.shared.f32 	%f68, [%r111];
	mul.wide.u32 	%rd9, %r128, 4;
	add.s64 	%rd10, %rd1, %rd9;
	st.global.f32 	[%rd10], %f68;
	add.s32 	%r112, %r110, %r2;
	add.s32 	%r113, %r125, %r46;
	ld.shared.f32 	%f69, [%r113];
	mul.wide.u32 	%rd11, %r127, 4;
	add.s64 	%rd12, %rd1, %rd11;
	st.global.f32 	[%rd12], %f69;
	add.s32 	%r124, %r112, %r2;
	add.s32 	%r128, %r128, %r40;
	add.s32 	%r127, %r127, %r40;
	add.s32 	%r126, %r126, %r40;
	add.s32 	%r125, %r125, %r44;
	setp.lt.u32 	%p14, %r124, 4096;
	@%p14 bra 	$L__BB0_19;
	ret;

}
	// .globl	_Z18kernel_call_andrewPf
.visible .entry _Z18kernel_call_andrewPf(
	.param .u64 .ptr .align 1 _Z18kernel_call_andrewPf_param_0
)
{
	.reg .pred 	%p<11>;
	.reg .b16 	%rs<7>;
	.reg .b32 	%r<126>;
	.reg .b32 	%f<345>;
	.reg .b64 	%rd<18>;
	// demoted variable
	.shared .align 4 .b8 _ZZ18kernel_call_andrewPfE6buffer[49152];
	mov.u32 	%r111, %tid.x;
	mov.u32 	%r2, %ntid.x;
	add.s32 	%r58, %r111, %r2;
	cvt.u16.u32 	%rs2, %r58;
	xor.b16  	%rs3, %rs2, 4095;
	cvt.u16.u32 	%rs4, %r2;
	div.u16 	%rs5, %rs3, %rs4;
	and.b16  	%rs1, %rs5, 3;
	xor.b16  	%rs6, %rs1, 2;
	cvt.u32.u16 	%r3, %rs6;
	setp.eq.s16 	%p2, %rs1, 2;
	@%p2 bra 	$L__BB1_3;
	shl.b32 	%r59, %r111, 2;
	mov.u32 	%r60, _ZZ18kernel_call_andrewPfE6buffer;
	add.s32 	%r61, %r59, %r60;
	add.s32 	%r109, %r61, 16384;
	shl.b32 	%r5, %r2, 2;
	neg.s32 	%r108, %r3;
$L__BB1_2:
	.pragma "nounroll";
	cvt.rn.f32.u32 	%f129, %r111;
	add.f32 	%f130, %f129, 0f3F800000;
	st.shared.f32 	[%r109+-16384], %f130;
	add.f32 	%f131, %f129, 0f40000000;
	st.shared.f32 	[%r109], %f131;
	st.shared.f32 	[%r109+16384], %f130;
	add.s32 	%r111, %r111, %r2;
	add.s32 	%r109, %r109, %r5;
	add.s32 	%r108, %r108, 1;
	setp.ne.s32 	%p3, %r108, 0;
	@%p3 bra 	$L__BB1_2;
$L__BB1_3:
	shl.b32 	%r62, %r2, 1;
	add.s32 	%r115, %r111, %r62;
	shl.b32 	%r15, %r2, 2;
	mad.lo.s32 	%r114, %r2, 3, %r111;
	add.s32 	%r113, %r2, %r111;
	shl.b32 	%r63, %r111, 2;
	mov.u32 	%r64, _ZZ18kernel_call_andrewPfE6buffer;
	add.s32 	%r112, %r64, %r63;
	shl.b32 	%r19, %r2, 4;
$L__BB1_4:
	cvt.rn.f32.u32 	%f132, %r111;
	add.f32 	%f133, %f132, 0f3F800000;
	st.shared.f32 	[%r112], %f133;
	add.f32 	%f134, %f132, 0f40000000;
	st.shared.f32 	[%r112+16384], %f134;
	st.shared.f32 	[%r112+32768], %f133;
	add.s32 	%r65, %r111, %r2;
	cvt.rn.f32.u32 	%f135, %r113;
	add.f32 	%f136, %f135, 0f3F800000;
	add.s32 	%r66, %r112, %r15;
	st.shared.f32 	[%r66], %f136;
	add.f32 	%f137, %f135, 0f40000000;
	st.shared.f32 	[%r66+16384], %f137;
	st.shared.f32 	[%r66+32768], %f136;
	add.s32 	%r67, %r65, %r2;
	cvt.rn.f32.u32 	%f138, %r115;
	add.f32 	%f139, %f138, 0f3F800000;
	add.s32 	%r68, %r66, %r15;
	st.shared.f32 	[%r68], %f139;
	add.f32 	%f140, %f138, 0f40000000;
	st.shared.f32 	[%r68+16384], %f140;
	st.shared.f32 	[%r68+32768], %f139;
	add.s32 	%r69, %r67, %r2;
	cvt.rn.f32.u32 	%f141, %r114;
	add.f32 	%f142, %f141, 0f3F800000;
	add.s32 	%r70, %r68, %r15;
	st.shared.f32 	[%r70], %f142;
	add.f32 	%f143, %f141, 0f40000000;
	st.shared.f32 	[%r70+16384], %f143;
	st.shared.f32 	[%r70+32768], %f142;
	add.s32 	%r111, %r69, %r2;
	add.s32 	%r115, %r115, %r15;
	add.s32 	%r114, %r114, %r15;
	add.s32 	%r113, %r113, %r15;
	add.s32 	%r112, %r112, %r19;
	setp.lt.u32 	%p4, %r111, 4096;
	@%p4 bra 	$L__BB1_4;
	bar.sync 	0;
	mov.u32 	%r72, %tid.x;
	and.b32  	%r73, %r72, 96;
	shl.b32 	%r74, %r72, 2;
	and.b32  	%r75, %r74, 28;
	or.b32  	%r76, %r73, %r75;
	mov.u32 	%r77, _ZZ18kernel_call_andrewPfE6buffer;
	add.s32 	%r78, %r77, %r76;
	ld.shared.f32 	%f1, [%r78+32768];
	ld.shared.f32 	%f2, [%r78+33024];
	ld.shared.f32 	%f3, [%r78+33280];
	ld.shared.f32 	%f4, [%r78+33536];
	ld.shared.f32 	%f5, [%r78+33792];
	ld.shared.f32 	%f6, [%r78+34048];
	ld.shared.f32 	%f7, [%r78+34304];
	ld.shared.f32 	%f8, [%r78+34560];
	ld.shared.f32 	%f9, [%r78+34816];
	ld.shared.f32 	%f10, [%r78+35072];
	ld.shared.f32 	%f11, [%r78+35328];
	ld.shared.f32 	%f12, [%r78+35584];
	ld.shared.f32 	%f13, [%r78+35840];
	ld.shared.f32 	%f14, [%r78+36096];
	ld.shared.f32 	%f15, [%r78+36352];
	ld.shared.f32 	%f16, [%r78+36608];
	ld.shared.f32 	%f17, [%r78+36864];
	ld.shared.f32 	%f18, [%r78+37120];
	ld.shared.f32 	%f19, [%r78+37376];
	ld.shared.f32 	%f20, [%r78+37632];
	ld.shared.f32 	%f21, [%r78+37888];
	ld.shared.f32 	%f22, [%r78+38144];
	ld.shared.f32 	%f23, [%r78+38400];
	ld.shared.f32 	%f24, [%r78+38656];
	ld.shared.f32 	%f25, [%r78+38912];
	ld.shared.f32 	%f26, [%r78+39168];
	ld.shared.f32 	%f27, [%r78+39424];
	ld.shared.f32 	%f28, [%r78+39680];
	ld.shared.f32 	%f29, [%r78+39936];
	ld.shared.f32 	%f30, [%r78+40192];
	ld.shared.f32 	%f31, [%r78+40448];
	ld.shared.f32 	%f32, [%r78+40704];
	ld.shared.f32 	%f33, [%r78+40960];
	ld.shared.f32 	%f34, [%r78+41216];
	ld.shared.f32 	%f35, [%r78+41472];
	ld.shared.f32 	%f36, [%r78+41728];
	ld.shared.f32 	%f37, [%r78+41984];
	ld.shared.f32 	%f38, [%r78+42240];
	ld.shared.f32 	%f39, [%r78+42496];
	ld.shared.f32 	%f40, [%r78+42752];
	ld.shared.f32 	%f41, [%r78+43008];
	ld.shared.f32 	%f42, [%r78+43264];
	ld.shared.f32 	%f43, [%r78+43520];
	ld.shared.f32 	%f44, [%r78+43776];
	ld.shared.f32 	%f45, [%r78+44032];
	ld.shared.f32 	%f46, [%r78+44288];
	ld.shared.f32 	%f47, [%r78+44544];
	ld.shared.f32 	%f48, [%r78+44800];
	ld.shared.f32 	%f49, [%r78+45056];
	ld.shared.f32 	%f50, [%r78+45312];
	ld.shared.f32 	%f51, [%r78+45568];
	ld.shared.f32 	%f52, [%r78+45824];
	ld.shared.f32 	%f53, [%r78+46080];
	ld.shared.f32 	%f54, [%r78+46336];
	ld.shared.f32 	%f55, [%r78+46592];
	ld.shared.f32 	%f56, [%r78+46848];
	ld.shared.f32 	%f57, [%r78+47104];
	ld.shared.f32 	%f58, [%r78+47360];
	ld.shared.f32 	%f59, [%r78+47616];
	ld.shared.f32 	%f60, [%r78+47872];
	ld.shared.f32 	%f61, [%r78+48128];
	ld.shared.f32 	%f62, [%r78+48384];
	ld.shared.f32 	%f63, [%r78+48640];
	ld.shared.f32 	%f64, [%r78+48896];
	ld.shared.f32 	%f65, [%r78+32896];
	ld.shared.f32 	%f66, [%r78+33152];
	ld.shared.f32 	%f67, [%r78+33408];
	ld.shared.f32 	%f68, [%r78+33664];
	ld.shared.f32 	%f69, [%r78+33920];
	ld.shared.f32 	%f70, [%r78+34176];
	ld.shared.f32 	%f71, [%r78+34432];
	ld.shared.f32 	%f72, [%r78+34688];
	ld.shared.f32 	%f73, [%r78+34944];
	ld.shared.f32 	%f74, [%r78+35200];
	ld.shared.f32 	%f75, [%r78+35456];
	ld.shared.f32 	%f76, [%r78+35712];
	ld.shared.f32 	%f77, [%r78+35968];
	ld.shared.f32 	%f78, [%r78+36224];
	ld.shared.f32 	%f79, [%r78+36480];
	ld.shared.f32 	%f80, [%r78+36736];
	ld.shared.f32 	%f81, [%r78+36992];
	ld.shared.f32 	%f82, [%r78+37248];
	ld.shared.f32 	%f83, [%r78+37504];
	ld.shared.f32 	%f84, [%r78+37760];
	ld.shared.f32 	%f85, [%r78+38016];
	ld.shared.f32 	%f86, [%r78+38272];
	ld.shared.f32 	%f87, [%r78+38528];
	ld.shared.f32 	%f88, [%r78+38784];
	ld.shared.f32 	%f89, [%r78+39040];
	ld.shared.f32 	%f90, [%r78+39296];
	ld.shared.f32 	%f91, [%r78+39552];
	ld.shared.f32 	%f92, [%r78+39808];
	ld.shared.f32 	%f93, [%r78+40064];
	ld.shared.f32 	%f94, [%r78+40320];
	ld.shared.f32 	%f95, [%r78+40576];
	ld.shared.f32 	%f96, [%r78+40832];
	ld.shared.f32 	%f97, [%r78+41088];
	ld.shared.f32 	%f98, [%r78+41344];
	ld.shared.f32 	%f99, [%r78+41600];
	ld.shared.f32 	%f100, [%r78+41856];
	ld.shared.f32 	%f101, [%r78+42112];
	ld.shared.f32 	%f102, [%r78+42368];
	ld.shared.f32 	%f103, [%r78+42624];
	ld.shared.f32 	%f104, [%r78+42880];
	ld.shared.f32 	%f105, [%r78+43136];
	ld.shared.f32 	%f106, [%r78+43392];
	ld.shared.f32 	%f107, [%r78+43648];
	ld.shared.f32 	%f108, [%r78+43904];
	ld.shared.f32 	%f109, [%r78+44160];
	ld.shared.f32 	%f110, [%r78+44416];
	ld.shared.f32 	%f111, [%r78+44672];
	ld.shared.f32 	%f112, [%r78+44928];
	ld.shared.f32 	%f113, [%r78+45184];
	ld.shared.f32 	%f114, [%r78+45440];
	ld.shared.f32 	%f115, [%r78+45696];
	ld.shared.f32 	%f116, [%r78+45952];
	ld.shared.f32 	%f117, [%r78+46208];
	ld.shared.f32 	%f118, [%r78+46464];
	ld.shared.f32 	%f119, [%r78+46720];
	ld.shared.f32 	%f120, [%r78+46976];
	ld.shared.f32 	%f121, [%r78+47232];
	ld.shared.f32 	%f122, [%r78+47488];
	ld.shared.f32 	%f123, [%r78+47744];
	ld.shared.f32 	%f124, [%r78+48000];
	ld.shared.f32 	%f125, [%r78+48256];
	ld.shared.f32 	%f126, [%r78+48512];
	ld.shared.f32 	%f127, [%r78+48768];
	ld.shared.f32 	%f128, [%r78+49024];
	mov.b32 	%r117, 0;
	mov.pred 	%p10, -1;
$L__BB1_6:
	mov.pred 	%p1, %p10;
	mov.u32 	%r125, %tid.x;
	shr.u32 	%r80, %r125, 5;
	and.b32  	%r81, %r80, 28;
	shr.u32 	%r82, %r125, 3;
	and.b32  	%r83, %r82, 3;
	or.b32  	%r84, %r81, %r83;
	add.s32 	%r85, %r84, %r117;
	shl.b32 	%r86, %r85, 2;
	mov.u32 	%r87, _ZZ18kernel_call_andrewPfE6buffer;
	add.s32 	%r88, %r87, %r86;
	ld.shared.f32 	%f144, [%r88+16384];
	fma.rn.f32 	%f145, %f144, %f1, 0f00000000;
	ld.shared.f32 	%f146, [%r88+16640];
	fma.rn.f32 	%f147, %f146, %f2, %f145;
	ld.shared.f32 	%f148, [%r88+16896];
	fma.rn.f32 	%f149, %f148, %f3, %f147;
	ld.shared.f32 	%f150, [%r88+17152];
	fma.rn.f32 	%f151, %f150, %f4, %f149;
	ld.shared.f32 	%f152, [%r88+17408];
	fma.rn.f32 	%f153, %f152, %f5, %f151;
	ld.shared.f32 	%f154, [%r88+17664];
	fma.rn.f32 	%f155, %f154, %f6, %f153;
	ld.shared.f32 	%f156, [%r88+17920];
	fma.rn.f32 	%f157, %f156, %f7, %f155;
	ld.shared.f32 	%f158, [%r88+18176];
	fma.rn.f32 	%f159, %f158, %f8, %f157;
	ld.shared.f32 	%f160, [%r88+18432];
	fma.rn.f32 	%f161, %f160, %f9, %f159;
	ld.shared.f32 	%f162, [%r88+18688];
	fma.rn.f32 	%f163, %f162, %f10, %f161;
	ld.shared.f32 	%f164, [%r88+18944];
	fma.rn.f32 	%f165, %f164, %f11, %f163;
	ld.shared.f32 	%f166, [%r88+19200];
	fma.rn.f32 	%f167, %f166, %f12, %f165;
	ld.shared.f32 	%f168, [%r88+19456];
	fma.rn.f32 	%f169, %f168, %f13, %f167;
	ld.shared.f32 	%f170, [%r88+19712];
	fma.rn.f32 	%f171, %f170, %f14, %f169;
	ld.shared.f32 	%f172, [%r88+19968];
	fma.rn.f32 	%f173, %f172, %f15, %f171;
	ld.shared.f32 	%f174, [%r88+20224];
	fma.rn.f32 	%f175, %f174, %f16, %f173;
	ld.shared.f32 	%f176, [%r88+20480];
	fma.rn.f32 	%f177, %f176, %f17, %f175;
	ld.shared.f32 	%f178, [%r88+20736];
	fma.rn.f32 	%f179, %f178, %f18, %f177;
	ld.shared.f32 	%f180, [%r88+20992];
	fma.rn.f32 	%f181, %f180, %f19, %f179;
	ld.shared.f32 	%f182, [%r88+21248];
	fma.rn.f32 	%f183, %f182, %f20, %f181;
	ld.shared.f32 	%f184, [%r88+21504];
	fma.rn.f32 	%f185, %f184, %f21, %f183;
	ld.shared.f32 	%f186, [%r88+21760];
	fma.rn.f32 	%f187, %f186, %f22, %f185;
	ld.shared.f32 	%f188, [%r88+22016];
	fma.rn.f32 	%f189, %f188, %f23, %f187;
	ld.shared.f32 	%f190, [%r88+22272];
	fma.rn.f32 	%f191, %f190, %f24, %f189;
	ld.shared.f32 	%f192, [%r88+22528];
	fma.rn.f32 	%f193, %f192, %f25, %f191;
	ld.shared.f32 	%f194, [%r88+22784];
	fma.rn.f32 	%f195, %f194, %f26, %f193;
	ld.shared.f32 	%f196, [%r88+23040];
	fma.rn.f32 	%f197, %f196, %f27, %f195;
	ld.shared.f32 	%f198, [%r88+23296];
	fma.rn.f32 	%f199, %f198, %f28, %f197;
	ld.shared.f32 	%f200, [%r88+23552];
	fma.rn.f32 	%f201, %f200, %f29, %f199;
	ld.shared.f32 	%f202, [%r88+23808];
	fma.rn.f32 	%f203, %f202, %f30, %f201;
	ld.shared.f32 	%f204, [%r88+24064];
	fma.rn.f32 	%f205, %f204, %f31, %f203;
	ld.shared.f32 	%f206, [%r88+24320];
	fma.rn.f32 	%f207, %f206, %f32, %f205;
	ld.shared.f32 	%f208, [%r88+24576];
	fma.rn.f32 	%f209, %f208, %f33, %f207;
	ld.shared.f32 	%f210, [%r88+24832];
	fma.rn.f32 	%f211, %f210, %f34, %f209;
	ld.shared.f32 	%f212, [%r88+25088];
	fma.rn.f32 	%f213, %f212, %f35, %f211;
	ld.shared.f32 	%f214, [%r88+25344];
	fma.rn.f32 	%f215, %f214, %f36, %f213;
	ld.shared.f32 	%f216, [%r88+25600];
	fma.rn.f32 	%f217, %f216, %f37, %f215;
	ld.shared.f32 	%f218, [%r88+25856];
	fma.rn.f32 	%f219, %f218, %f38, %f217;
	ld.shared.f32 	%f220, [%r88+26112];
	fma.rn.f32 	%f221, %f220, %f39, %f219;
	ld.shared.f32 	%f222, [%r88+26368];
	fma.rn.f32 	%f223, %f222, %f40, %f221;
	ld.shared.f32 	%f224, [%r88+26624];
	fma.rn.f32 	%f225, %f224, %f41, %f223;
	ld.shared.f32 	%f226, [%r88+26880];
	fma.rn.f32 	%f227, %f226, %f42, %f225;
	ld.shared.f32 	%f228, [%r88+27136];
	fma.rn.f32 	%f229, %f228, %f43, %f227;
	ld.shared.f32 	%f230, [%r88+27392];
	fma.rn.f32 	%f231, %f230, %f44, %f229;
	ld.shared.f32 	%f232, [%r88+27648];
	fma.rn.f32 	%f233, %f232, %f45, %f231;
	ld.shared.f32 	%f234, [%r88+27904];
	fma.rn.f32 	%f235, %f234, %f46, %f233;
	ld.shared.f32 	%f236, [%r88+28160];
	fma.rn.f32 	%f237, %f236, %f47, %f235;
	ld.shared.f32 	%f238, [%r88+28416];
	fma.rn.f32 	%f239, %f238, %f48, %f237;
	ld.shared.f32 	%f240, [%r88+28672];
	fma.rn.f32 	%f241, %f240, %f49, %f239;
	ld.shared.f32 	%f242, [%r88+28928];
	fma.rn.f32 	%f243, %f242, %f50, %f241;
	ld.shared.f32 	%f244, [%r88+29184];
	fma.rn.f32 	%f245, %f244, %f51, %f243;
	ld.shared.f32 	%f246, [%r88+29440];
	fma.rn.f32 	%f247, %f246, %f52, %f245;
	ld.shared.f32 	%f248, [%r88+29696];
	fma.rn.f32 	%f249, %f248, %f53, %f247;
	ld.shared.f32 	%f250, [%r88+29952];
	fma.rn.f32 	%f251, %f250, %f54, %f249;
	ld.shared.f32 	%f252, [%r88+30208];
	fma.rn.f32 	%f253, %f252, %f55, %f251;
	ld.shared.f32 	%f254, [%r88+30464];
	fma.rn.f32 	%f255, %f254, %f56, %f253;
	ld.shared.f32 	%f256, [%r88+30720];
	fma.rn.f32 	%f257, %f256, %f57, %f255;
	ld.shared.f32 	%f258, [%r88+30976];
	fma.rn.f32 	%f259, %f258, %f58, %f257;
	ld.shared.f32 	%f260, [%r88+31232];
	fma.rn.f32 	%f261, %f260, %f59, %f259;
	ld.shared.f32 	%f262, [%r88+31488];
	fma.rn.f32 	%f263, %f262, %f60, %f261;
	ld.shared.f32 	%f264, [%r88+31744];
	fma.rn.f32 	%f265, %f264, %f61, %f263;
	ld.shared.f32 	%f266, [%r88+32000];
	fma.rn.f32 	%f267, %f266, %f62, %f265;
	ld.shared.f32 	%f268, [%r88+32256];
	fma.rn.f32 	%f269, %f268, %f63, %f267;
	ld.shared.f32 	%f270, [%r88+32512];
	fma.rn.f32 	%f271, %f270, %f64, %f269;
	and.b32  	%r89, %r125, 96;
	shl.b32 	%r90, %r125, 2;
	and.b32  	%r91, %r90, 28;
	or.b32  	%r92, %r89, %r91;
	shl.b32 	%r93, %r85, 8;
	or.b32  	%r94, %r93, %r92;
	add.s32 	%r95, %r87, %r94;
	ld.shared.f32 	%f272, [%r95];
	add.f32 	%f273, %f271, %f272;
	st.shared.f32 	[%r95], %f273;
	fma.rn.f32 	%f274, %f144, %f65, 0f00000000;
	fma.rn.f32 	%f275, %f146, %f66, %f274;
	fma.rn.f32 	%f276, %f148, %f67, %f275;
	fma.rn.f32 	%f277, %f150, %f68, %f276;
	fma.rn.f32 	%f278, %f152, %f69, %f277;
	fma.rn.f32 	%f279, %f154, %f70, %f278;
	fma.rn.f32 	%f280, %f156, %f71, %f279;
	fma.rn.f32 	%f281, %f158, %f72, %f280;
	fma.rn.f32 	%f282, %f160, %f73, %f281;
	fma.rn.f32 	%f283, %f162, %f74, %f282;
	fma.rn.f32 	%f284, %f164, %f75, %f283;
	fma.rn.f32 	%f285, %f166, %f76, %f284;
	fma.rn.f32 	%f286, %f168, %f77, %f285;
	fma.rn.f32 	%f287, %f170, %f78, %f286;
	fma.rn.f32 	%f288, %f172, %f79, %f287;
	fma.rn.f32 	%f289, %f174, %f80, %f288;
	fma.rn.f32 	%f290, %f176, %f81, %f289;
	fma.rn.f32 	%f291, %f178, %f82, %f290;
	fma.rn.f32 	%f292, %f180, %f83, %f291;
	fma.rn.f32 	%f293, %f182, %f84, %f292;
	fma.rn.f32 	%f294, %f184, %f85, %f293;
	fma.rn.f32 	%f295, %f186, %f86, %f294;
	fma.rn.f32 	%f296, %f188, %f87, %f295;
	fma.rn.f32 	%f297, %f190, %f88, %f296;
	fma.rn.f32 	%f298, %f192, %f89, %f297;
	fma.rn.f32 	%f299, %f194, %f90, %f298;
	fma.rn.f32 	%f300, %f196, %f91, %f299;
	fma.rn.f32 	%f301, %f198, %f92, %f300;
	fma.rn.f32 	%f302, %f200, %f93, %f301;
	fma.rn.f32 	%f303, %f202, %f94, %f302;
	fma.rn.f32 	%f304, %f204, %f95, %f303;
	fma.rn.f32 	%f305, %f206, %f96, %f304;
	fma.rn.f32 	%f306, %f208, %f97, %f305;
	fma.rn.f32 	%f307, %f210, %f98, %f306;
	fma.rn.f32 	%f308, %f212, %f99, %f307;
	fma.rn.f32 	%f309, %f214, %f100, %f308;
	fma.rn.f32 	%f310, %f216, %f101, %f309;
	fma.rn.f32 	%f311, %f218, %f102, %f310;
	fma.rn.f32 	%f312, %f220, %f103, %f311;
	fma.rn.f32 	%f313, %f222, %f104, %f312;
	fma.rn.f32 	%f314, %f224, %f105, %f313;
	fma.rn.f32 	%f315, %f226, %f106, %f314;
	fma.rn.f32 	%f316, %f228, %f107, %f315;
	fma.rn.f32 	%f317, %f230, %f108, %f316;
	fma.rn.f32 	%f318, %f232, %f109, %f317;
	fma.rn.f32 	%f319, %f234, %f110, %f318;
	fma.rn.f32 	%f320, %f236, %f111, %f319;
	fma.rn.f32 	%f321, %f238, %f112, %f320;
	fma.rn.f32 	%f322, %f240, %f113, %f321;
	fma.rn.f32 	%f323, %f242, %f114, %f322;
	fma.rn.f32 	%f324, %f244, %f115, %f323;
	fma.rn.f32 	%f325, %f246, %f116, %f324;
	fma.rn.f32 	%f326, %f248, %f117, %f325;
	fma.rn.f32 	%f327, %f250, %f118, %f326;
	fma.rn.f32 	%f328, %f252, %f119, %f327;
	fma.rn.f32 	%f329, %f254, %f120, %f328;
	fma.rn.f32 	%f330, %f256, %f121, %f329;
	fma.rn.f32 	%f331, %f258, %f122, %f330;
	fma.rn.f32 	%f332, %f260, %f123, %f331;
	fma.rn.f32 	%f333, %f262, %f124, %f332;
	fma.rn.f32 	%f334, %f264, %f125, %f333;
	fma.rn.f32 	%f335, %f266, %f126, %f334;
	fma.rn.f32 	%f336, %f268, %f127, %f335;
	fma.rn.f32 	%f337, %f270, %f128, %f336;
	ld.shared.f32 	%f338, [%r95+128];
	add.f32 	%f339, %f337, %f338;
	st.shared.f32 	[%r95+128], %f339;
	mov.b32 	%r117, 32;
	mov.pred 	%p10, 0;
	@%p1 bra 	$L__BB1_6;
	ld.param.u64 	%rd16, [_Z18kernel_call_andrewPf_param_0];
	cvta.to.global.u64 	%rd1, %rd16;
	mov.u32 	%r32, %ntid.x;
	shl.b32 	%r33, %r32, 2;
	setp.eq.s16 	%p7, %rs1, 2;
	bar.sync 	0;
	@%p7 bra 	$L__BB1_10;
	mul.wide.u32 	%rd7, %r125, 4;
	add.s64 	%rd17, %rd1, %rd7;
	mul.wide.u32 	%rd3, %r32, 4;
	add.s32 	%r119, %r87, %r90;
	neg.s32 	%r118, %r3;
	mad.lo.s32 	%r125, %r32, %r3, %r125;
$L__BB1_9:
	.pragma "nounroll";
	ld.shared.f32 	%f340, [%r119];
	st.global.f32 	[%rd17], %f340;
	add.s64 	%rd17, %rd17, %rd3;
	add.s32 	%r119, %r119, %r33;
	add.s32 	%r118, %r118, 1;
	setp.ne.s32 	%p8, %r118, 0;
	@%p8 bra 	$L__BB1_9;
$L__BB1_10:
	shl.b32 	%r98, %r32, 1;
	add.s32 	%r124, %r125, %r98;
	mad.lo.s32 	%r123, %r32, 3, %r125;
	add.s32 	%r122, %r32, %r125;
	shl.b32 	%r99, %r125, 2;
	add.s32 	%r121, %r87, %r99;
	shl.b32 	%r46, %r32, 3;
	mul.lo.s32 	%r47, %r32, 12;
$L__BB1_11:
	ld.shared.f32 	%f341, [%r121];
	mul.wide.u32 	%rd8, %r125, 4;
	add.s64 	%rd9, %rd1, %rd8;
	st.global.f32 	[%rd9], %f341;
	add.s32 	%r101, %r125, %r32;
	add.s32 	%r102, %r121, %r33;
	ld.shared.f32 	%f342, [%r102];
	mul.wide.u32 	%rd10, %r122, 4;
	add.s64 	%rd11, %rd1, %rd10;
	st.global.f32 	[%rd11], %f342;
	add.s32 	%r103, %r101, %r32;
	add.s32 	%r104, %r121, %r46;
	ld.shared.f32 	%f343, [%r104];
	mul.wide.u32 	%rd12, %r124, 4;
	add.s64 	%rd13, %rd1, %rd12;
	st.global.f32 	[%rd13], %f343;
	add.s32 	%r105, %r103, %r32;
	add.s32 	%r106, %r121, %r47;
	ld.shared.f32 	%f344, [%r106];
	mul.wide.u32 	%rd14, %r123, 4;
	add.s64 	%rd15, %rd1, %rd14;
	st.global.f32 	[%rd15], %f344;
	add.s32 	%r125, %r105, %r32;
	add.s32 	%r124, %r124, %r33;
	add.s32 	%r123, %r123, %r33;
	add.s32 	%r122, %r122, %r33;
	shl.b32 	%r107, %r32, 4;
	add.s32 	%r121, %r121, %r107;
	setp.lt.u32 	%p9, %r125, 4096;
	@%p9 bra 	$L__BB1_11;
	ret;

}


// ===== COMPILED SASS (sm_100) =====

	.target	sm_100

	.elftype	@"ET_EXEC"


//--------------------- .note.nv.tkinfo           --------------------------
	.section	.note.nv.tkinfo,"",@"SHT_NOTE"
	.sectionflags	@"SHF_NOTE_NV_TKINFO"
	.tkinfo
        /*0018*/ 	.word	0x00000002
        /*0030*/ 	.string	""
        /*0030*/ 	.string	"ptxas"
        /*0030*/ 	.string	"Cuda compilation tools, release 13.0, V13.0.88"
        /*0030*/ 	.string	"Build cuda_13.0.r13.0/compiler.36424714_0"
        /*0030*/ 	.string	"-arch sm_100 -m 64 "



//--------------------- .note.nv.cuinfo           --------------------------
	.section	.note.nv.cuinfo,"",@"SHT_NOTE"
	.sectionflags	@"SHF_NOTE_NV_CUINFO"
        /*0018*/ 	.short	0x0002
        /*001a*/ 	.short	0x0064
        /*001c*/ 	.short	0x0082
	.zero		2


//--------------------- .nv.info                  --------------------------
	.section	.nv.info,"",@"SHT_CUDA_INFO"
	.align	4


	//----- nvinfo : EIATTR_REGCOUNT
	.align		4
        /*0000*/ 	.byte	0x04, 0x2f
        /*0002*/ 	.short	(.L_1 - .L_0)
	.align		4
.L_0:
        /*0004*/ 	.word	index@(_Z11kernel_callPf)
        /*0008*/ 	.word	0x0000001a


	//----- nvinfo : EIATTR_FRAME_SIZE
	.align		4
.L_1:
        /*000c*/ 	.byte	0x04, 0x11
        /*000e*/ 	.short	(.L_3 - .L_2)
	.align		4
.L_2:
        /*0010*/ 	.word	index@(_Z11kernel_callPf)
        /*0014*/ 	.word	0x00000000


	//----- nvinfo : EIATTR_REGCOUNT
	.align		4
.L_3:
        /*0018*/ 	.byte	0x04, 0x2f
        /*001a*/ 	.short	(.L_5 - .L_4)
	.align		4
.L_4:
        /*001c*/ 	.word	index@(_Z18kernel_call_andrewPf)
        /*0020*/ 	.word	0x0000009a


	//----- nvinfo : EIATTR_FRAME_SIZE
	.align		4
.L_5:
        /*0024*/ 	.byte	0x04, 0x11
        /*0026*/ 	.short	(.L_7 - .L_6)
	.align		4
.L_6:
        /*0028*/ 	.word	index@($__internal_0_$__cuda_sm20_div_u16)
        /*002c*/ 	.word	0x00000000


	//----- nvinfo : EIATTR_FRAME_SIZE
	.align		4
.L_7:
        /*0030*/ 	.byte	0x04, 0x11
        /*0032*/ 	.short	(.L_9 - .L_8)
	.align		4
.L_8:
        /*0034*/ 	.word	index@(_Z18kernel_call_andrewPf)
        /*0038*/ 	.word	0x00000000


	//----- nvinfo : EIATTR_MIN_STACK_SIZE
	.align		4
.L_9:
        /*003c*/ 	.byte	0x04, 0x12
        /*003e*/ 	.short	(.L_11 - .L_10)
	.align		4
.L_10:
        /*0040*/ 	.word	index@(_Z18kernel_call_andrewPf)
        /*0044*/ 	.word	0x00000000


	//----- nvinfo : EIATTR_MIN_STACK_SIZE
	.align		4
.L_11:
        /*0048*/ 	.byte	0x04, 0x12
        /*004a*/ 	.short	(.L_13 - .L_12)
	.align		4
.L_12:
        /*004c*/ 	.word	index@(_Z11kernel_callPf)
        /*0050*/ 	.word	0x00000000
.L_13:


//--------------------- .nv.compat                --------------------------
	.section	.nv.compat,"",@"SHT_CUDA_COMPAT_INFO"
	.align	4
        /*0000*/ 	.byte	0x02, 0x09, 0x00, 0x00, 0x02, 0x02, 0x01, 0x00, 0x02, 0x05, 0x05, 0x00, 0x03, 0x07, 0x01, 0x01
        /*0010*/ 	.byte	0x02, 0x03, 0x00, 0x00, 0x02, 0x06, 0x01, 0x00, 0x04, 0x0b, 0x08, 0x00, 0x01, 0x00, 0x00, 0x00
        /*0020*/ 	.byte	0x00, 0x00, 0x00, 0x00


//--------------------- .nv.info._Z18kernel_call_andrewPf --------------------------
	.section	.nv.info._Z18kernel_call_andrewPf,"",@"SHT_CUDA_INFO"
	.sectionflags	@""
	.align	4


	//----- nvinfo : EIATTR_CUDA_API_VERSION
	.align		4
        /*0000*/ 	.byte	0x04, 0x37
        /*0002*/ 	.short	(.L_15 - .L_14)
.L_14:
        /*0004*/ 	.word	0x00000082


	//----- nvinfo : EIATTR_KPARAM_INFO
	.align		4
.L_15:
        /*0008*/ 	.byte	0x04, 0x17
        /*000a*/ 	.short	(.L_17 - .L_16)
.L_16:
        /*000c*/ 	.word	0x00000000
        /*0010*/ 	.short	0x0000
        /*0012*/ 	.short	0x0000
        /*0014*/ 	.byte	0x00, 0xf5, 0x21, 0x00


	//----- nvinfo : EIATTR_SPARSE_MMA_MASK
	.align		4
.L_17:
        /*0018*/ 	.byte	0x03, 0x50
        /*001a*/ 	.short	0x0000


	//----- nvinfo : EIATTR_MAXREG_COUNT
	.align		4
        /*001c*/ 	.byte	0x03, 0x1b
        /*001e*/ 	.short	0x00ff


	//----- nvinfo : EIATTR_NUM_BARRIERS
	.align		4
        /*0020*/ 	.byte	0x02, 0x4c
        /*0022*/ 	.byte	0x01
	.zero		1


	//----- nvinfo : EIATTR_MERCURY_ISA_VERSION
	.align		4
        /*0024*/ 	.byte	0x03, 0x5f
        /*0026*/ 	.short	0x0101


	//----- nvinfo : EIATTR_VRC_CTA_INIT_COUNT
	.align		4
        /*0028*/ 	.byte	0x02, 0x4a
	.zero		1
	.zero		1


	//----- nvinfo : EIATTR_EXIT_INSTR_OFFSETS
	.align		4
        /*002c*/ 	.byte	0x04, 0x1c
        /*002e*/ 	.short	(.L_19 - .L_18)


	//   ....[0]....
.L_18:
        /*0030*/ 	.word	0x00001d60


	//----- nvinfo : EIATTR_CRS_STACK_SIZE
	.align		4
.L_19:
        /*0034*/ 	.byte	0x04, 0x1e
        /*0036*/ 	.short	(.L_21 - .L_20)
.L_20:
        /*0038*/ 	.word	0x00000000


	//----- nvinfo : EIATTR_CBANK_PARAM_SIZE
	.align		4
.L_21:
        /*003c*/ 	.byte	0x03, 0x19
        /*003e*/ 	.short	0x0008


	//----- nvinfo : EIATTR_PARAM_CBANK
	.align		4
        /*0040*/ 	.byte	0x04, 0x0a
        /*0042*/ 	.short	(.L_23 - .L_22)
	.align		4
.L_22:
        /*0044*/ 	.word	index@(.nv.constant0._Z18kernel_call_andrewPf)
        /*0048*/ 	.short	0x0380
        /*004a*/ 	.short	0x0008


	//----- nvinfo : EIATTR_SW_WAR
	.align		4
.L_23:
        /*004c*/ 	.byte	0x04, 0x36
        /*004e*/ 	.short	(.L_25 - .L_24)
.L_24:
        /*0050*/ 	.word	0x00000008
.L_25:


//--------------------- .nv.info._Z11kernel_callPf --------------------------
	.section	.nv.info._Z11kernel_callPf,"",@"SHT_CUDA_INFO"
	.sectionflags	@""
	.align	4


	//----- nvinfo : EIATTR_CUDA_API_VERSION
	.align		4
        /*0000*/ 	.byte	0x04, 0x37
        /*0002*/ 	.short	(.L_27 - .L_26)
.L_26:
        /*0004*/ 	.word	0x00000082


	//----- nvinfo : EIATTR_KPARAM_INFO
	.align		4
.L_27:
        /*0008*/ 	.byte	0x04, 0x17
        /*000a*/ 	.short	(.L_29 - .L_28)
.L_28:
        /*000c*/ 	.word	0x00000000
        /*0010*/ 	.short	0x0000
        /*0012*/ 	.short	0x0000
        /*0014*/ 	.byte	0x00, 0xf5, 0x21, 0x00


	//----- nvinfo : EIATTR_SPARSE_MMA_MASK
	.align		4
.L_29:
        /*0018*/ 	.byte	0x03, 0x50
        /*001a*/ 	.short	0x0000


	//----- nvinfo : EIATTR_MAXREG_COUNT
	.align		4
        /*001c*/ 	.byte	0x03, 0x1b
        /*001e*/ 	.short	0x00ff


	//----- nvinfo : EIATTR_NUM_BARRIERS
	.align		4
        /*0020*/ 	.byte	0x02, 0x4c
        /*0022*/ 	.byte	0x01
	.zero		1


	//----- nvinfo : EIATTR_MERCURY_ISA_VERSION
	.align		4
        /*0024*/ 	.byte	0x03, 0x5f
        /*0026*/ 	.short	0x0101


	//----- nvinfo : EIATTR_VRC_CTA_INIT_COUNT
	.align		4
        /*0028*/ 	.byte	0x02, 0x4a
	.zero		1
	.zero		1


	//----- nvinfo : EIATTR_EXIT_INSTR_OFFSETS
	.align		4
        /*002c*/ 	.byte	0x04, 0x1c
        /*002e*/ 	.short	(.L_31 - .L_30)


	//   ....[0]....
.L_30:
        /*0030*/ 	.word	0x00001150


	//----- nvinfo : EIATTR_CRS_STACK_SIZE
	.align		4
.L_31:
        /*0034*/ 	.byte	0x04, 0x1e
        /*0036*/ 	.short	(.L_33 - .L_32)
.L_32:
        /*0038*/ 	.word	0x00000000


	//----- nvinfo : EIATTR_CBANK_PARAM_SIZE
	.align		4
.L_33:
        /*003c*/ 	.byte	0x03, 0x19
        /*003e*/ 	.short	0x0008


	//----- nvinfo : EIATTR_PARAM_CBANK
	.align		4
        /*0040*/ 	.byte	0x04, 0x0a
        /*0042*/ 	.short	(.L_35 - .L_34)
	.align		4
.L_34:
        /*0044*/ 	.word	index@(.nv.constant0._Z11kernel_callPf)
        /*0048*/ 	.short	0x0380
        /*004a*/ 	.short	0x0008


	//----- nvinfo : EIATTR_SW_WAR
	.align		4
.L_35:
        /*004c*/ 	.byte	0x04, 0x36
        /*004e*/ 	.short	(.L_37 - .L_36)
.L_36:
        /*0050*/ 	.word	0x00000008
.L_37:


//--------------------- .nv.callgraph             --------------------------
	.section	.nv.callgraph,"",@"SHT_CUDA_CALLGRAPH"
	.align	4
	.sectionentsize	8
	.align		4
        /*0000*/ 	.word	0x00000000
	.align		4
        /*0004*/ 	.word	0xffffffff
	.align		4
        /*0008*/ 	.word	0x00000000
	.align		4
        /*000c*/ 	.word	0xfffffffe
	.align		4
        /*0010*/ 	.word	0x00000000
	.align		4
        /*0014*/ 	.word	0xfffffffd
	.align		4
        /*0018*/ 	.word	0x00000000
	.align		4
        /*001c*/ 	.word	0xfffffffc


//--------------------- .text._Z18kernel_call_andrewPf --------------------------
	.section	.text._Z18kernel_call_andrewPf,"ax",@progbits
	.align	128
        .global         _Z18kernel_call_andrewPf
        .type           _Z18kernel_call_andrewPf,@function
        .size           _Z18kernel_call_andrewPf,(.L_x_27 - _Z18kernel_call_andrewPf)
        .other          _Z18kernel_call_andrewPf,@"STO_CUDA_ENTRY STV_DEFAULT"
_Z18kernel_call_andrewPf:
.text._Z18kernel_call_andrewPf:
[----:B------:R-:W-:Y:S01]  /*0000*/  LDC R1, c[0x0][0x37c] ;  /* 0x0000df00ff017b82 */ /* 0x000fe20000000800 */
[----:B------:R-:W0:Y:S07]  /*0010*/  S2R R4, SR_TID.X ;  /* 0x0000000000047919 */ /* 0x000e2e0000002100 */
[----:B------:R-:W1:Y:S01]  /*0020*/  LDC R17, c[0x0][0x360] ;  /* 0x0000d800ff117b82 */ /* 0x000e620000000800 */
[----:B------:R-:W-:Y:S02]  /*0030*/  MOV R7, 0x90 ;  /* 0x0000009000077802 */ /* 0x000fe40000000f00 */
[----:B-1----:R-:W-:-:S02]  /*0040*/  LOP3.LUT R2, R17, 0xffff, RZ, 0xc0, !PT ;  /* 0x0000ffff11027812 */ /* 0x002fc400078ec0ff */
[----:B0-----:R-:W-:-:S04]  /*0050*/  IADD3 R0, PT, PT, R4, R17, RZ ;  /* 0x0000001104007210 */ /* 0x001fc80007ffe0ff */
[----:B------:R-:W-:-:S04]  /*0060*/  LOP3.LUT R0, R0, 0xfff, RZ, 0x3c, !PT ;  /* 0x00000fff00007812 */ /* 0x000fc800078e3cff */
[----:B------:R-:W-:-:S07]  /*0070*/  LOP3.LUT R0, R0, 0xffff, RZ, 0xc0, !PT ;  /* 0x0000ffff00007812 */ /* 0x000fce00078ec0ff */
[----:B------:R-:W-:Y:S05]  /*0080*/  CALL.REL.NOINC `($__internal_0_$__cuda_sm20_div_u16) ;  /* 0x0000001c00387944 */ /* 0x000fea0003c00000 */
[----:B------:R-:W-:Y:S01]  /*0090*/  LOP3.LUT R3, R6, 0x3, RZ, 0xc0, !PT ;  /* 0x0000000306037812 */ /* 0x000fe200078ec0ff */
[----:B------:R-:W-:Y:S03]  /*00a0*/  BSSY.RECONVERGENT B0, `(.L_x_0) ;  /* 0x0000015000007945 */ /* 0x000fe60003800200 */
[C---:B------:R-:W-:Y:S02]  /*00b0*/  ISETP.NE.AND P0, PT, R3.reuse, 0x2, PT ;  /* 0x000000020300780c */ /* 0x040fe40003f05270 */
[----:B------:R-:W-:-:S11]  /*00c0*/  LOP3.LUT R2, R3, 0x2, RZ, 0x3c, !PT ;  /* 0x0000000203027812 */ /* 0x000fd600078e3cff */
[----:B------:R-:W-:Y:S05]  /*00d0*/  @!P0 BRA `(.L_x_1) ;  /* 0x0000000000448947 */ /* 0x000fea0003800000 */
[----:B------:R-:W0:Y:S01]  /*00e0*/  S2UR UR5, SR_CgaCtaId ;  /* 0x00000000000579c3 */ /* 0x000e220000008800 */
[----:B------:R-:W-:Y:S01]  /*00f0*/  UMOV UR4, 0x400 ;  /* 0x0000040000047882 */ /* 0x000fe20000000000 */
[----:B------:R-:W-:Y:S01]  /*0100*/  IADD3 R2, PT, PT, -R2, RZ, RZ ;  /* 0x000000ff02027210 */ /* 0x000fe20007ffe1ff */
[----:B0-----:R-:W-:-:S06]  /*0110*/  ULEA UR4, UR5, UR4, 0x18 ;  /* 0x0000000405047291 */ /* 0x001fcc000f8ec0ff */
[----:B------:R-:W-:-:S04]  /*0120*/  LEA R0, R4, UR4, 0x2 ;  /* 0x0000000404007c11 */ /* 0x000fc8000f8e10ff */
[----:B------:R-:W-:-:S07]  /*0130*/  IADD3 R0, PT, PT, R0, 0x4000, RZ ;  /* 0x0000400000007810 */ /* 0x000fce0007ffe0ff */
.L_x_2:
[----:B------:R-:W-:Y:S02]  /*0140*/  IADD3 R2, PT, PT, R2, 0x1, RZ ;  /* 0x0000000102027810 */ /* 0x000fe40007ffe0ff */
[-C--:B------:R-:W-:Y:S02]  /*0150*/  I2FP.F32.U32 R5, R4.reuse ;  /* 0x0000000400057245 */ /* 0x080fe40000201000 */
[----:B------:R-:W-:Y:S02]  /*0160*/  ISETP.NE.AND P0, PT, R2, RZ, PT ;  /* 0x000000ff0200720c */ /* 0x000fe40003f05270 */
[----:B------:R-:W-:Y:S01]  /*0170*/  IADD3 R4, PT, PT, R17, R4, RZ ;  /* 0x0000000411047210 */ /* 0x000fe20007ffe0ff */
[C---:B------:R-:W-:Y:S01]  /*0180*/  FADD R7, R5.reuse, 2 ;  /* 0x4000000005077421 */ /* 0x040fe20000000000 */
[----:B------:R-:W-:-:S04]  /*0190*/  FADD R5, R5, 1 ;  /* 0x3f80000005057421 */ /* 0x000fc80000000000 */
[----:B------:R-:W-:Y:S04]  /*01a0*/  STS [R0], R7 ;  /* 0x0000000700007388 */ /* 0x000fe80000000800 */
[----:B------:R-:W-:Y:S04]  /*01b0*/  STS [R0+-0x4000], R5 ;  /* 0xffc0000500007388 */ /* 0x000fe80000000800 */
[----:B------:R0:W-:Y:S02]  /*01c0*/  STS [R0+0x4000], R5 ;  /* 0x0040000500007388 */ /* 0x0001e40000000800 */
[----:B0-----:R-:W-:Y:S01]  /*01d0*/  LEA R0, R17, R0, 0x2 ;  /* 0x0000000011007211 */ /* 0x001fe200078e10ff */
[----:B------:R-:W-:Y:S06]  /*01e0*/  @P0 BRA `(.L_x_2) ;  /* 0xfffffffc00d40947 */ /* 0x000fec000383ffff */
.L_x_1:
[----:B------:R-:W-:Y:S05]  /*01f0*/  BSYNC.RECONVERGENT B0 ;  /* 0x0000000000007941 */ /* 0x000fea0003800200 */
.L_x_0:
[----:B------:R-:W0:Y:S01]  /*0200*/  S2UR UR5, SR_CgaCtaId ;  /* 0x00000000000579c3 */ /* 0x000e220000008800 */
[----:B------:R-:W-:Y:S01]  /*0210*/  UMOV UR4, 0x400 ;  /* 0x0000040000047882 */ /* 0x000fe20000000000 */
[----:B------:R-:W-:Y:S01]  /*0220*/  BSSY.RECONVERGENT B0, `(.L_x_3) ;  /* 0x0000029000007945 */ /* 0x000fe20003800200 */
[C---:B------:R-:W-:Y:S01]  /*0230*/  LEA R0, R17.reuse, R4, 0x1 ;  /* 0x0000000411007211 */ /* 0x040fe200078e08ff */
[----:B------:R-:W-:Y:S01]  /*0240*/  IMAD R2, R17, 0x3, R4 ;  /* 0x0000000311027824 */ /* 0x000fe200078e0204 */
[----:B------:R-:W-:Y:S01]  /*0250*/  IADD3 R5, PT, PT, R4, R17, RZ ;  /* 0x0000001104057210 */ /* 0x000fe20007ffe0ff */
[----:B0-----:R-:W-:-:S06]  /*0260*/  ULEA UR5, UR5, UR4, 0x18 ;  /* 0x0000000405057291 */ /* 0x001fcc000f8ec0ff */
[----:B------:R-:W-:-:S07]  /*0270*/  LEA R6, R4, UR5, 0x2 ;  /* 0x0000000504067c11 */ /* 0x000fce000f8e10ff */
.L_x_4:
[----:B0-----:R-:W-:Y:S02]  /*0280*/  I2FP.F32.U32 R8, R4 ;  /* 0x0000000400087245 */ /* 0x001fe40000201000 */
[----:B------:R-:W-:Y:S02]  /*0290*/  I2FP.F32.U32 R7, R5 ;  /* 0x0000000500077245 */ /* 0x000fe40000201000 */
[----:B------:R-:W-:Y:S01]  /*02a0*/  I2FP.F32.U32 R10, R0 ;  /* 0x00000000000a7245 */ /* 0x000fe20000201000 */
[C---:B------:R-:W-:Y:S01]  /*02b0*/  FADD R11, R8.reuse, 2 ;  /* 0x40000000080b7421 */ /* 0x040fe20000000000 */
[----:B------:R-:W-:Y:S01]  /*02c0*/  FADD R19, R8, 1 ;  /* 0x3f80000008137421 */ /* 0x000fe20000000000 */
[----:B------:R-:W-:Y:S01]  /*02d0*/  LEA R8, R17, R6, 0x2 ;  /* 0x0000000611087211 */ /* 0x000fe200078e10ff */
[C---:B------:R-:W-:Y:S01]  /*02e0*/  FADD R9, R7.reuse, 2 ;  /* 0x4000000007097421 */ /* 0x040fe20000000000 */
[----:B------:R-:W-:Y:S01]  /*02f0*/  I2FP.F32.U32 R13, R2 ;  /* 0x00000002000d7245 */ /* 0x000fe20000201000 */
[----:B------:R0:W-:Y:S01]  /*0300*/  STS [R6+0x4000], R11 ;  /* 0x0040000b06007388 */ /* 0x0001e20000000800 */
[----:B------:R-:W-:Y:S01]  /*0310*/  FADD R7, R7, 1 ;  /* 0x3f80000007077421 */ /* 0x000fe20000000000 */
[C---:B------:R-:W-:Y:S01]  /*0320*/  FADD R12, R10.reuse, 2 ;  /* 0x400000000a0c7421 */ /* 0x040fe20000000000 */
[----:B------:R-:W-:Y:S01]  /*0330*/  FADD R10, R10, 1 ;  /* 0x3f8000000a0a7421 */ /* 0x000fe20000000000 */
[C---:B------:R-:W-:Y:S01]  /*0340*/  FADD R15, R13.reuse, 2 ;  /* 0x400000000d0f7421 */ /* 0x040fe20000000000 */
[----:B------:R-:W-:Y:S01]  /*0350*/  FADD R13, R13, 1 ;  /* 0x3f8000000d0d7421 */ /* 0x000fe20000000000 */
[----:B------:R-:W-:Y:S01]  /*0360*/  STS [R6], R19 ;  /* 0x0000001306007388 */ /* 0x000fe20000000800 */
[----:B------:R-:W-:-:S02]  /*0370*/  IADD3 R4, PT, PT, R17, R4, R17 ;  /* 0x0000000411047210 */ /* 0x000fc40007ffe011 */
[C---:B------:R-:W-:Y:S01]  /*0380*/  LEA R0, R17.reuse, R0, 0x2 ;  /* 0x0000000011007211 */ /* 0x040fe200078e10ff */
[----:B------:R1:W-:Y:S01]  /*0390*/  STS [R6+0x8000], R19 ;  /* 0x0080001306007388 */ /* 0x0003e20000000800 */
[C---:B0-----:R-:W-:Y:S02]  /*03a0*/  LEA R11, R17.reuse, R8, 0x2 ;  /* 0x00000008110b7211 */ /* 0x041fe400078e10ff */
[C---:B------:R-:W-:Y:S01]  /*03b0*/  IADD3 R4, PT, PT, R17.reuse, R4, R17 ;  /* 0x0000000411047210 */ /* 0x040fe20007ffe011 */
[----:B------:R0:W-:Y:S01]  /*03c0*/  STS [R8+0x4000], R9 ;  /* 0x0040000908007388 */ /* 0x0001e20000000800 */
[C---:B------:R-:W-:Y:S02]  /*03d0*/  LEA R14, R17.reuse, R11, 0x2 ;  /* 0x0000000b110e7211 */ /* 0x040fe400078e10ff */
[----:B------:R-:W-:Y:S01]  /*03e0*/  ISETP.GE.U32.AND P0, PT, R4, 0x1000, PT ;  /* 0x000010000400780c */ /* 0x000fe20003f06070 */
[----:B------:R0:W-:Y:S01]  /*03f0*/  STS [R8], R7 ;  /* 0x0000000708007388 */ /* 0x0001e20000000800 */
[----:B------:R-:W-:-:S02]  /*0400*/  LEA R2, R17, R2, 0x2 ;  /* 0x0000000211027211 */ /* 0x000fc400078e10ff */
[C---:B------:R-:W-:Y:S01]  /*0410*/  LEA R5, R17.reuse, R5, 0x2 ;  /* 0x0000000511057211 */ /* 0x040fe200078e10ff */
[----:B------:R0:W-:Y:S01]  /*0420*/  STS [R8+0x8000], R7 ;  /* 0x0080000708007388 */ /* 0x0001e20000000800 */
[----:B-1----:R-:W-:-:S03]  /*0430*/  LEA R6, R17, R6, 0x4 ;  /* 0x0000000611067211 */ /* 0x002fc600078e20ff */
[----:B------:R0:W-:Y:S04]  /*0440*/  STS [R11+0x4000], R12 ;  /* 0x0040000c0b007388 */ /* 0x0001e80000000800 */
[----:B------:R0:W-:Y:S04]  /*0450*/  STS [R11], R10 ;  /* 0x0000000a0b007388 */ /* 0x0001e80000000800 */
[----:B------:R0:W-:Y:S04]  /*0460*/  STS [R11+0x8000], R10 ;  /* 0x0080000a0b007388 */ /* 0x0001e80000000800 */
[----:B------:R0:W-:Y:S04]  /*0470*/  STS [R14+0x4000], R15 ;  /* 0x0040000f0e007388 */ /* 0x0001e80000000800 */
[----:B------:R0:W-:Y:S04]  /*0480*/  STS [R14], R13 ;  /* 0x0000000d0e007388 */ /* 0x0001e80000000800 */
[----:B------:R0:W-:Y:S01]  /*0490*/  STS [R14+0x8000], R13 ;  /* 0x0080000d0e007388 */ /* 0x0001e20000000800 */
[----:B------:R-:W-:Y:S05]  /*04a0*/  @!P0 BRA `(.L_x_4) ;  /* 0xfffffffc00748947 */ /* 0x000fea000383ffff */
[----:B------:R-:W-:Y:S05]  /*04b0*/  BSYNC.RECONVERGENT B0 ;  /* 0x0000000000007941 */ /* 0x000fea0003800200 */
.L_x_3:
[----:B------:R-:W1:Y:S01]  /*04c0*/  S2R R132, SR_TID.X ;  /* 0x0000000000847919 */ /* 0x000e620000002100 */
[----:B------:R-:W-:Y:S01]  /*04d0*/  UPLOP3.LUT UP0, UPT, UPT, UPT, UPT, 0x80, 0x8 ;  /* 0x000000000008789c */ /* 0x000fe20003f0f070 */
[----:B------:R-:W-:Y:S01]  /*04e0*/  UMOV UR4, URZ ;  /* 0x000000ff00047c82 */ /* 0x000fe20008000000 */
[----:B------:R-:W-:Y:S01]  /*04f0*/  BAR.SYNC.DEFER_BLOCKING 0x0 ;  /* 0x0000000000007b1d */ /* 0x000fe20000010000 */
[C---:B-1----:R-:W-:Y:S02]  /*0500*/  LOP3.LUT R4, R132.reuse, 0x60, RZ, 0xc0, !PT ;  /* 0x0000006084047812 */ /* 0x042fe400078ec0ff */
[----:B------:R-:W-:Y:S02]  /*0510*/  SHF.L.U32 R5, R132, 0x2, RZ ;  /* 0x0000000284057819 */ /* 0x000fe400000006ff */
[----:B------:R-:W-:Y:S02]  /*0520*/  SHF.R.U32.HI R131, RZ, 0x5, R132 ;  /* 0x00000005ff837819 */ /* 0x000fe40000011684 */
[----:B------:R-:W-:-:S02]  /*0530*/  LOP3.LUT R4, R4, 0x1c, R5, 0xf8, !PT ;  /* 0x0000001c04047812 */ /* 0x000fc400078ef805 */
[----:B------:R-:W-:Y:S02]  /*0540*/  SHF.R.U32.HI R132, RZ, 0x3, R132 ;  /* 0x00000003ff847819 */ /* 0x000fe40000011684 */
[----:B------:R-:W-:Y:S01]  /*0550*/  LOP3.LUT R131, R131, 0x1c, RZ, 0xc0, !PT ;  /* 0x0000001c83837812 */ /* 0x000fe200078ec0ff */
[----:B------:R1:W2:Y:S03]  /*0560*/  LDS R0, [R4+UR5+0x8000] ;  /* 0x0080000504007984 */ /* 0x0002a60008000800 */
[----:B------:R-:W-:Y:S01]  /*0570*/  LOP3.LUT R131, R131, 0x3, R132, 0xf8, !PT ;  /* 0x0000000383837812 */ /* 0x000fe200078ef884 */
[----:B------:R1:W3:Y:S04]  /*0580*/  LDS R5, [R4+UR5+0x8100] ;  /* 0x0081000504057984 */ /* 0x0002e80008000800 */
[----:B------:R1:W4:Y:S04]  /*0590*/  LDS R6, [R4+UR5+0x8200] ;  /* 0x0082000504067984 */ /* 0x0003280008000800 */
[----:B0-----:R1:W0:Y:S04]  /*05a0*/  LDS R7, [R4+UR5+0x8300] ;  /* 0x0083000504077984 */ /* 0x0012280008000800 */
[----:B------:R1:W5:Y:S04]  /*05b0*/  LDS R8, [R4+UR5+0x8400] ;  /* 0x0084000504087984 */ /* 0x0003680008000800 */
[----:B------:R1:W0:Y:S04]  /*05c0*/  LDS R9, [R4+UR5+0x8500] ;  /* 0x0085000504097984 */ /* 0x0002280008000800 */
        /* <DEDUP_REMOVED lines=121> */
[----:B--2345:R1:W0:Y:S02]  /*0d60*/  LDS R130, [R4+UR5+0xbf80] ;  /* 0x00bf800504827984 */ /* 0x03c2240008000800 */
.L_x_5:
[----:B--2---:R-:W-:Y:S01]  /*0d70*/  IADD3 R133, PT, PT, R131, UR4, RZ ;  /* 0x0000000483857c10 */ /* 0x004fe2000fffe0ff */
[----:B------:R-:W-:Y:S02]  /*0d80*/  UPLOP3.LUT UP1, UPT, UPT, UPT, UP0, 0x80, 0x8 ;  /* 0x000000000008789c */ /* 0x000fe40003f2f000 */
[----:B------:R-:W-:Y:S01]  /*0d90*/  UPLOP3.LUT UP0, UPT, UPT, UPT, UPT, 0x40, 0x4 ;  /* 0x000000000004789c */ /* 0x000fe20003f0e870 */
[C---:B------:R-:W-:Y:S01]  /*0da0*/  LEA R132, R133.reuse, UR5, 0x2 ;  /* 0x0000000585847c11 */ /* 0x040fe2000f8e10ff */
[----:B------:R-:W-:Y:S01]  /*0db0*/  UMOV UR4, 0x20 ;  /* 0x0000002000047882 */ /* 0x000fe20000000000 */
[----:B------:R-:W-:-:S03]  /*0dc0*/  LEA R133, R133, R4, 0x8 ;  /* 0x0000000485857211 */ /* 0x000fc600078e40ff */
[----:B------:R-:W2:Y:S04]  /*0dd0*/  LDS R135, [R132+0x4000] ;  /* 0x0040000084877984 */ /* 0x000ea80000000800 */
[----:B------:R-:W3:Y:S04]  /*0de0*/  LDS R137, [R132+0x4100] ;  /* 0x0041000084897984 */ /* 0x000ee80000000800 */
[----:B------:R-:W4:Y:S04]  /*0df0*/  LDS R140, [R132+0x4200] ;  /* 0x00420000848c7984 */ /* 0x000f280000000800 */
[----:B------:R-:W5:Y:S04]  /*0e00*/  LDS R143, [R132+0x4300] ;  /* 0x00430000848f7984 */ /* 0x000f680000000800 */
[----:B------:R-:W1:Y:S04]  /*0e10*/  LDS R142, [R132+0x4400] ;  /* 0x00440000848e7984 */ /* 0x000e680000000800 */
[----:B------:R-:W1:Y:S04]  /*0e20*/  LDS R145, [R132+0x4500] ;  /* 0x0045000084917984 */ /* 0x000e680000000800 */
[----:B------:R-:W1:Y:S04]  /*0e30*/  LDS R146, [R132+0x4600] ;  /* 0x0046000084927984 */ /* 0x000e680000000800 */
[----:B------:R-:W1:Y:S04]  /*0e40*/  LDS R147, [R132+0x4700] ;  /* 0x0047000084937984 */ /* 0x000e680000000800 */
[----:B------:R-:W1:Y:S04]  /*0e50*/  LDS R139, [R132+0x4800] ;  /* 0x00480000848b7984 */ /* 0x000e680000000800 */
[----:B------:R-:W1:Y:S01]  /*0e60*/  LDS R136, [R132+0x4900] ;  /* 0x0049000084887984 */ /* 0x000e620000000800 */
[-C--:B--2---:R-:W-:Y:S01]  /*0e70*/  FFMA R138, R0, R135.reuse, RZ ;  /* 0x00000087008a7223 */ /* 0x084fe200000000ff */
[----:B0-----:R-:W-:-:S02]  /*0e80*/  FFMA R135, R2, R135, RZ ;  /* 0x0000008702877223 */ /* 0x001fc400000000ff */
[----:B------:R-:W0:Y:S01]  /*0e90*/  LDS R134, [R132+0x4a00] ;  /* 0x004a000084867984 */ /* 0x000e220000000800 */
[-C--:B---3--:R-:W-:Y:S01]  /*0ea0*/  FFMA R141, R5, R137.reuse, R138 ;  /* 0x00000089058d7223 */ /* 0x088fe2000000008a */
[----:B------:R-:W-:Y:S02]  /*0eb0*/  FFMA R144, R68, R137, R135 ;  /* 0x0000008944907223 */ /* 0x000fe40000000087 */
[----:B------:R-:W2:Y:S01]  /*0ec0*/  LDS R135, [R132+0x4b00] ;  /* 0x004b000084877984 */ /* 0x000ea20000000800 */
[-C--:B----4-:R-:W-:Y:S01]  /*0ed0*/  FFMA R138, R6, R140.reuse, R141 ;  /* 0x0000008c068a7223 */ /* 0x090fe2000000008d */
[----:B------:R-:W-:Y:S02]  /*0ee0*/  FFMA R149, R69, R140, R144 ;  /* 0x0000008c45957223 */ /* 0x000fe40000000090 */
[----:B------:R-:W3:Y:S01]  /*0ef0*/  LDS R137, [R132+0x4c00] ;  /* 0x004c000084897984 */ /* 0x000ee20000000800 */
[-C--:B-----5:R-:W-:Y:S01]  /*0f00*/  FFMA R141, R7, R143.reuse, R138 ;  /* 0x0000008f078d7223 */ /* 0x0a0fe2000000008a */
[----:B------:R-:W-:-:S02]  /*0f10*/  FFMA R140, R70, R143, R149 ;  /* 0x0000008f468c7223 */ /* 0x000fc40000000095 */
[----:B------:R-:W4:Y:S01]  /*0f20*/  LDS R138, [R132+0x4d00] ;  /* 0x004d0000848a7984 */ /* 0x000f220000000800 */
[-C--:B-1----:R-:W-:Y:S01]  /*0f30*/  FFMA R144, R8, R142.reuse, R141 ;  /* 0x0000008e08907223 */ /* 0x082fe2000000008d */
[----:B------:R-:W-:Y:S02]  /*0f40*/  FFMA R141, R71, R142, R140 ;  /* 0x0000008e478d7223 */ /* 0x000fe4000000008c */
[----:B------:R-:W1:Y:S01]  /*0f50*/  LDS R140, [R132+0x4e00] ;  /* 0x004e0000848c7984 */ /* 0x000e620000000800 */
[-C--:B------:R-:W-:Y:S01]  /*0f60*/  FFMA R143, R9, R145.reuse, R144 ;  /* 0x00000091098f7223 */ /* 0x080fe20000000090 */
[----:B------:R-:W-:Y:S02]  /*0f70*/  FFMA R142, R72, R145, R141 ;  /* 0x00000091488e7223 */ /* 0x000fe4000000008d */
[----:B------:R-:W5:Y:S01]  /*0f80*/  LDS R141, [R132+0x4f00] ;  /* 0x004f0000848d7984 */ /* 0x000f620000000800 */
[-C--:B------:R-:W-:Y:S01]  /*0f90*/  FFMA R144, R10, R146.reuse, R143 ;  /* 0x000000920a907223 */ /* 0x080fe2000000008f */
[----:B------:R-:W-:-:S02]  /*0fa0*/  FFMA R143, R73, R146, R142 ;  /* 0x00000092498f7223 */ /* 0x000fc4000000008e */
[----:B------:R-:W5:Y:S01]  /*0fb0*/  LDS R142, [R132+0x5000] ;  /* 0x00500000848e7984 */ /* 0x000f620000000800 */
[-C--:B------:R-:W-:Y:S01]  /*0fc0*/  FFMA R145, R11, R147.reuse, R144 ;  /* 0x000000930b917223 */ /* 0x080fe20000000090 */
[----:B------:R-:W-:Y:S02]  /*0fd0*/  FFMA R146, R74, R147, R143 ;  /* 0x000000934a927223 */ /* 0x000fe4000000008f */
[----:B------:R-:W5:Y:S01]  /*0fe0*/  LDS R143, [R132+0x5100] ;  /* 0x00510000848f7984 */ /* 0x000f620000000800 */
[-C--:B------:R-:W-:Y:S01]  /*0ff0*/  FFMA R144, R12, R139.reuse, R145 ;  /* 0x0000008b0c907223 */ /* 0x080fe20000000091 */
[----:B------:R-:W-:Y:S02]  /*1000*/  FFMA R147, R75, R139, R146 ;  /* 0x0000008b4b937223 */ /* 0x000fe40000000092 */
[----:B------:R-:W5:Y:S01]  /*1010*/  LDS R139, [R132+0x5200] ;  /* 0x00520000848b7984 */ /* 0x000f620000000800 */
[-C--:B------:R-:W-:Y:S01]  /*1020*/  FFMA R145, R13, R136.reuse, R144 ;  /* 0x000000880d917223 */ /* 0x080fe20000000090 */
[----:B------:R-:W-:-:S02]  /*1030*/  FFMA R146, R76, R136, R147 ;  /* 0x000000884c927223 */ /* 0x000fc40000000093 */
[----:B------:R-:W5:Y:S01]  /*1040*/  LDS R136, [R132+0x5300] ;  /* 0x0053000084887984 */ /* 0x000f620000000800 */
[-C--:B0-----:R-:W-:Y:S01]  /*1050*/  FFMA R144, R14, R134.reuse, R145 ;  /* 0x000000860e907223 */ /* 0x081fe20000000091 */
[----:B------:R-:W-:Y:S02]  /*1060*/  FFMA R147, R77, R134, R146 ;  /* 0x000000864d937223 */ /* 0x000fe40000000092 */
[----:B------:R-:W-:Y:S01]  /*1070*/  LDS R149, [R133+UR5] ;  /* 0x0000000585957984 */ /* 0x000fe20008000800 */
[----:B--2---:R-:W-:-:S03]  /*1080*/  FFMA R145, R15, R135, R144 ;  /* 0x000000870f917223 */ /* 0x004fc60000000090 */
[----:B------:R-:W0:Y:S01]  /*1090*/  LDS R134, [R132+0x5400] ;  /* 0x0054000084867984 */ /* 0x000e220000000800 */
[----:B------:R-:W-:Y:S01]  /*10a0*/  FFMA R146, R78, R135, R147 ;  /* 0x000000874e927223 */ /* 0x000fe20000000093 */
[-C--:B---3--:R-:W-:Y:S02]  /*10b0*/  FFMA R144, R16, R137.reuse, R145 ;  /* 0x0000008910907223 */ /* 0x088fe40000000091 */
[----:B------:R-:W2:Y:S01]  /*10c0*/  LDS R135, [R132+0x5500] ;  /* 0x0055000084877984 */ /* 0x000ea20000000800 */
[----:B------:R-:W-:Y:S01]  /*10d0*/  FFMA R147, R79, R137, R146 ;  /* 0x000000894f937223 */ /* 0x000fe20000000092 */
[-C--:B----4-:R-:W-:Y:S02]  /*10e0*/  FFMA R145, R17, R138.reuse, R144 ;  /* 0x0000008a11917223 */ /* 0x090fe40000000090 */
[----:B------:R-:W3:Y:S01]  /*10f0*/  LDS R137, [R132+0x5600] ;  /* 0x0056000084897984 */ /* 0x000ee20000000800 */
[----:B------:R-:W-:Y:S01]  /*1100*/  FFMA R146, R80, R138, R147 ;  /* 0x0000008a50927223 */ /* 0x000fe20000000093 */
[----:B-1----:R-:W-:-:S02]  /*1110*/  FFMA R144, R18, R140, R145 ;  /* 0x0000008c12907223 */ /* 0x002fc40000000091 */
[----:B------:R-:W1:Y:S01]  /*1120*/  LDS R138, [R132+0x5700] ;  /* 0x00570000848a7984 */ /* 0x000e620000000800 */
[----:B------:R-:W-:Y:S01]  /*1130*/  FFMA R147, R81, R140, R146 ;  /* 0x0000008c51937223 */ /* 0x000fe20000000092 */
[-C--:B-----5:R-:W-:Y:S02]  /*1140*/  FFMA R145, R19, R141.reuse, R144 ;  /* 0x0000008d13917223 */ /* 0x0a0fe40000000090 */
[----:B------:R-:W4:Y:S01]  /*1150*/  LDS R140, [R132+0x5800] ;  /* 0x00580000848c7984 */ /* 0x000f220000000800 */
[----:B------:R-:W-:Y:S01]  /*1160*/  FFMA R146, R82, R141, R147 ;  /* 0x0000008d52927223 */ /* 0x000fe20000000093 */
[-C--:B------:R-:W-:Y:S02]  /*1170*/  FFMA R144, R20, R142.reuse, R145 ;  /* 0x0000008e14907223 */ /* 0x080fe40000000091 */
[----:B------:R-:W5:Y:S01]  /*1180*/  LDS R141, [R132+0x5900] ;  /* 0x00590000848d7984 */ /* 0x000f620000000800 */
[----:B------:R-:W-:Y:S01]  /*1190*/  FFMA R147, R83, R142, R146 ;  /* 0x0000008e53937223 */ /* 0x000fe20000000092 */
[----:B------:R-:W-:-:S02]  /*11a0*/  FFMA R145, R21, R143, R144 ;  /* 0x0000008f15917223 */ /* 0x000fc40000000090 */
[----:B------:R-:W5:Y:S01]  /*11b0*/  LDS R142, [R132+0x5a00] ;  /* 0x005a0000848e7984 */ /* 0x000f620000000800 */
[----:B------:R-:W-:Y:S01]  /*11c0*/  FFMA R146, R84, R143, R147 ;  /* 0x0000008f54927223 */ /* 0x000fe20000000093 */
[-C--:B------:R-:W-:Y:S02]  /*11d0*/  FFMA R144, R22, R139.reuse, R145 ;  /* 0x0000008b16907223 */ /* 0x080fe40000000091 */
[----:B------:R-:W5:Y:S01]  /*11e0*/  LDS R143, [R132+0x5b00] ;  /* 0x005b0000848f7984 */ /* 0x000f620000000800 */
[----:B------:R-:W-:Y:S01]  /*11f0*/  FFMA R147, R85, R139, R146 ;  /* 0x0000008b55937223 */ /* 0x000fe20000000092 */
[-C--:B------:R-:W-:Y:S02]  /*1200*/  FFMA R145, R23, R136.reuse, R144 ;  /* 0x0000008817917223 */ /* 0x080fe40000000090 */
[----:B------:R-:W5:Y:S01]  /*1210*/  LDS R139, [R132+0x5c00] ;  /* 0x005c0000848b7984 */ /* 0x000f620000000800 */
[----:B------:R-:W-:-:S03]  /*1220*/  FFMA R146, R86, R136, R147 ;  /* 0x0000008856927223 */ /* 0x000fc60000000093 */
[----:B------:R-:W5:Y:S01]  /*1230*/  LDS R136, [R132+0x5d00] ;  /* 0x005d000084887984 */ /* 0x000f620000000800 */
[-C--:B0-----:R-:W-:Y:S01]  /*1240*/  FFMA R144, R24, R134.reuse, R145 ;  /* 0x0000008618907223 */ /* 0x081fe20000000091 */
[----:B------:R-:W-:Y:S02]  /*1250*/  FFMA R147, R87, R134, R146 ;  /* 0x0000008657937223 */ /* 0x000fe40000000092 */
[----:B------:R-:W0:Y:S01]  /*1260*/  LDS R134, [R132+0x5e00] ;  /* 0x005e000084867984 */ /* 0x000e220000000800 */
[-C--:B--2---:R-:W-:Y:S01]  /*1270*/  FFMA R145, R25, R135.reuse, R144 ;  /* 0x0000008719917223 */ /* 0x084fe20000000090 */
[----:B------:R-:W-:Y:S02]  /*1280*/  FFMA R146, R88, R135, R147 ;  /* 0x0000008758927223 */ /* 0x000fe40000000093 */
[----:B------:R-:W2:Y:S01]  /*1290*/  LDS R135, [R132+0x5f00] ;  /* 0x005f000084877984 */ /* 0x000ea20000000800 */
[-C--:B---3--:R-:W-:Y:S01]  /*12a0*/  FFMA R144, R26, R137.reuse, R145 ;  /* 0x000000891a907223 */ /* 0x088fe20000000091 */
[----:B------:R-:W-:-:S02]  /*12b0*/  FFMA R147, R89, R137, R146 ;  /* 0x0000008959937223 */ /* 0x000fc40000000092 */
[----:B------:R-:W3:Y:S01]  /*12c0*/  LDS R137, [R132+0x6000] ;  /* 0x0060000084897984 */ /* 0x000ee20000000800 */
[-C--:B-1----:R-:W-:Y:S01]  /*12d0*/  FFMA R145, R27, R138.reuse, R144 ;  /* 0x0000008a1b917223 */ /* 0x082fe20000000090 */
[----:B------:R-:W-:Y:S02]  /*12e0*/  FFMA R146, R90, R138, R147 ;  /* 0x0000008a5a927223 */ /* 0x000fe40000000093 */
[----:B------:R-:W1:Y:S01]  /*12f0*/  LDS R138, [R132+0x6100] ;  /* 0x00610000848a7984 */ /* 0x000e620000000800 */
[-C--:B----4-:R-:W-:Y:S01]  /*1300*/  FFMA R144, R28, R140.reuse, R145 ;  /* 0x0000008c1c907223 */ /* 0x090fe20000000091 */
[----:B------:R-:W-:Y:S02]  /*1310*/  FFMA R147, R91, R140, R146 ;  /* 0x0000008c5b937223 */ /* 0x000fe40000000092 */
[----:B------:R-:W4:Y:S01]  /*1320*/  LDS R140, [R132+0x6200] ;  /* 0x00620000848c7984 */ /* 0x000f220000000800 */
[-C--:B-----5:R-:W-:Y:S01]  /*1330*/  FFMA R145, R29, R141.reuse, R144 ;  /* 0x0000008d1d917223 */ /* 0x0a0fe20000000090 */
        /* <DEDUP_REMOVED lines=14> */
[-C--:B0-----:R-:W-:Y:S01]  /*1420*/  FFMA R144, R34, R134.reuse, R145 ;  /* 0x0000008622907223 */ /* 0x081fe20000000091 */
[----:B------:R-:W-:Y:S02]  /*1430*/  FFMA R147, R97, R134, R146 ;  /* 0x0000008661937223 */ /* 0x000fe40000000092 */
[----:B------:R-:W0:Y:S01]  /*1440*/  LDS R134, [R132+0x6800] ;  /* 0x0068000084867984 */ /* 0x000e220000000800 */
[-C--:B--2---:R-:W-:Y:S01]  /*1450*/  FFMA R145, R35, R135.reuse, R144 ;  /* 0x0000008723917223 */ /* 0x084fe20000000090 */
[----:B------:R-:W-:-:S02]  /*1460*/  FFMA R146, R98, R135, R147 ;  /* 0x0000008762927223 */ /* 0x000fc40000000093 */
[----:B------:R-:W2:Y:S01]  /*1470*/  LDS R135, [R132+0x6900] ;  /* 0x0069000084877984 */ /* 0x000ea20000000800 */
[-C--:B---3--:R-:W-:Y:S01]  /*1480*/  FFMA R144, R36, R137.reuse, R145 ;  /* 0x0000008924907223 */ /* 0x088fe20000000091 */
[----:B------:R-:W-:Y:S02]  /*1490*/  FFMA R147, R99, R137, R146 ;  /* 0x0000008963937223 */ /* 0x000fe40000000092 */
[----:B------:R-:W3:Y:S01]  /*14a0*/  LDS R137, [R132+0x6a00] ;  /* 0x006a000084897984 */ /* 0x000ee20000000800 */
[-C--:B-1----:R-:W-:Y:S01]  /*14b0*/  FFMA R145, R37, R138.reuse, R144 ;  /* 0x0000008a25917223 */ /* 0x082fe20000000090 */
[----:B------:R-:W-:Y:S02]  /*14c0*/  FFMA R146, R100, R138, R147 ;  /* 0x0000008a64927223 */ /* 0x000fe40000000093 */
[----:B------:R-:W1:Y:S01]  /*14d0*/  LDS R138, [R132+0x6b00] ;  /* 0x006b0000848a7984 */ /* 0x000e620000000800 */
[-C--:B----4-:R-:W-:Y:S01]  /*14e0*/  FFMA R144, R38, R140.reuse, R145 ;  /* 0x0000008c26907223 */ /* 0x090fe20000000091 */
[----:B------:R-:W-:-:S02]  /*14f0*/  FFMA R147, R101, R140, R146 ;  /* 0x0000008c65937223 */ /* 0x000fc40000000092 */
[----:B------:R-:W4:Y:S01]  /*1500*/  LDS R140, [R132+0x6c00] ;  /* 0x006c0000848c7984 */ /* 0x000f220000000800 */
[-C--:B-----5:R-:W-:Y:S01]  /*1510*/  FFMA R145, R39, R141.reuse, R144 ;  /* 0x0000008d27917223 */ /* 0x0a0fe20000000090 */
        /* <DEDUP_REMOVED lines=14> */
[-C--:B0-----:R-:W-:Y:S01]  /*1600*/  FFMA R144, R44, R134.reuse, R145 ;  /* 0x000000862c907223 */ /* 0x081fe20000000091 */
[----:B------:R-:W-:-:S02]  /*1610*/  FFMA R147, R107, R134, R146 ;  /* 0x000000866b937223 */ /* 0x000fc40000000092 */
[----:B------:R-:W0:Y:S01]  /*1620*/  LDS R134, [R132+0x7200] ;  /* 0x0072000084867984 */ /* 0x000e220000000800 */
[-C--:B--2---:R-:W-:Y:S01]  /*1630*/  FFMA R145, R45, R135.reuse, R144 ;  /* 0x000000872d917223 */ /* 0x084fe20000000090 */
[----:B------:R-:W-:Y:S02]  /*1640*/  FFMA R146, R108, R135, R147 ;  /* 0x000000876c927223 */ /* 0x000fe40000000093 */
[----:B------:R-:W2:Y:S01]  /*1650*/  LDS R135, [R132+0x7300] ;  /* 0x0073000084877984 */ /* 0x000ea20000000800 */
[-C--:B---3--:R-:W-:Y:S01]  /*1660*/  FFMA R144, R46, R137.reuse, R145 ;  /* 0x000000892e907223 */ /* 0x088fe20000000091 */
[----:B------:R-:W-:Y:S02]  /*1670*/  FFMA R147, R109, R137, R146 ;  /* 0x000000896d937223 */ /* 0x000fe40000000092 */
[----:B------:R-:W3:Y:S01]  /*1680*/  LDS R137, [R132+0x7400] ;  /* 0x0074000084897984 */ /* 0x000ee20000000800 */
[-C--:B-1----:R-:W-:Y:S01]  /*1690*/  FFMA R145, R47, R138.reuse, R144 ;  /* 0x0000008a2f917223 */ /* 0x082fe20000000090 */
[----:B------:R-:W-:-:S02]  /*16a0*/  FFMA R146, R110, R138, R147 ;  /* 0x0000008a6e927223 */ /* 0x000fc40000000093 */
[----:B------:R-:W1:Y:S01]  /*16b0*/  LDS R138, [R132+0x7500] ;  /* 0x00750000848a7984 */ /* 0x000e620000000800 */
[-C--:B----4-:R-:W-:Y:S01]  /*16c0*/  FFMA R144, R48, R140.reuse, R145 ;  /* 0x0000008c30907223 */ /* 0x090fe20000000091 */
[----:B------:R-:W-:Y:S02]  /*16d0*/  FFMA R147, R111, R140, R146 ;  /* 0x0000008c6f937223 */ /* 0x000fe40000000092 */
[----:B------:R-:W4:Y:S01]  /*16e0*/  LDS R140, [R132+0x7600] ;  /* 0x00760000848c7984 */ /* 0x000f220000000800 */
[-C--:B-----5:R-:W-:Y:S01]  /*16f0*/  FFMA R145, R49, R141.reuse, R144 ;  /* 0x0000008d31917223 */ /* 0x0a0fe20000000090 */
        /* <DEDUP_REMOVED lines=25> */
[----:B------:R1:W3:Y:S01]  /*1890*/  LDS R147, [R132+0x7f00] ;  /* 0x007f000084937984 */ /* 0x0002e20000000800 */
[-C--:B----4-:R-:W-:Y:S01]  /*18a0*/  FFMA R138, R58, R140.reuse, R145 ;  /* 0x0000008c3a8a7223 */ /* 0x090fe20000000091 */
[----:B------:R-:W-:Y:S02]  /*18b0*/  FFMA R151, R121, R140, R144 ;  /* 0x0000008c79977223 */ /* 0x000fe40000000090 */
[----:B------:R-:W4:Y:S01]  /*18c0*/  LDS R144, [R133+UR5+0x80] ;  /* 0x0000800585907984 */ /* 0x000f220008000800 */
[-C--:B-----5:R-:W-:Y:S01]  /*18d0*/  FFMA R145, R59, R141.reuse, R138 ;  /* 0x0000008d3b917223 */ /* 0x0a0fe2000000008a */
[----:B------:R-:W-:-:S03]  /*18e0*/  FFMA R140, R122, R141, R151 ;  /* 0x0000008d7a8c7223 */ /* 0x000fc60000000097 */
[-C--:B------:R-:W-:Y:S01]  /*18f0*/  FFMA R138, R60, R142.reuse, R145 ;  /* 0x0000008e3c8a7223 */ /* 0x080fe20000000091 */
[----:B------:R-:W-:-:S03]  /*1900*/  FFMA R145, R123, R142, R140 ;  /* 0x0000008e7b917223 */ /* 0x000fc6000000008c */
[-C--:B------:R-:W-:Y:S01]  /*1910*/  FFMA R141, R61, R143.reuse, R138 ;  /* 0x0000008f3d8d7223 */ /* 0x080fe2000000008a */
[----:B------:R-:W-:-:S03]  /*1920*/  FFMA R138, R124, R143, R145 ;  /* 0x0000008f7c8a7223 */ /* 0x000fc60000000091 */
[-C--:B-1----:R-:W-:Y:S01]  /*1930*/  FFMA R132, R62, R139.reuse, R141 ;  /* 0x0000008b3e847223 */ /* 0x082fe2000000008d */
[----:B------:R-:W-:-:S03]  /*1940*/  FFMA R141, R125, R139, R138 ;  /* 0x0000008b7d8d7223 */ /* 0x000fc6000000008a */
[-C--:B------:R-:W-:Y:S01]  /*1950*/  FFMA R139, R63, R136.reuse, R132 ;  /* 0x000000883f8b7223 */ /* 0x080fe20000000084 */
[----:B------:R-:W-:-:S03]  /*1960*/  FFMA R136, R126, R136, R141 ;  /* 0x000000887e887223 */ /* 0x000fc6000000008d */
[-C--:B0-----:R-:W-:Y:S01]  /*1970*/  FFMA R132, R64, R134.reuse, R139 ;  /* 0x0000008640847223 */ /* 0x081fe2000000008b */
[----:B------:R-:W-:-:S03]  /*1980*/  FFMA R141, R127, R134, R136 ;  /* 0x000000867f8d7223 */ /* 0x000fc60000000088 */
[-C--:B--2---:R-:W-:Y:S01]  /*1990*/  FFMA R139, R65, R135.reuse, R132 ;  /* 0x00000087418b7223 */ /* 0x084fe20000000084 */
[----:B------:R-:W-:-:S03]  /*19a0*/  FFMA R134, R128, R135, R141 ;  /* 0x0000008780867223 */ /* 0x000fc6000000008d */
[-C--:B---3--:R-:W-:Y:S01]  /*19b0*/  FFMA R132, R66, R137.reuse, R139 ;  /* 0x0000008942847223 */ /* 0x088fe2000000008b */
[----:B------:R-:W-:-:S03]  /*19c0*/  FFMA R137, R129, R137, R134 ;  /* 0x0000008981897223 */ /* 0x000fc60000000086 */
[-C--:B------:R-:W-:Y:S01]  /*19d0*/  FFMA R132, R67, R147.reuse, R132 ;  /* 0x0000009343847223 */ /* 0x080fe20000000084 */
[----:B------:R-:W-:-:S03]  /*19e0*/  FFMA R137, R130, R147, R137 ;  /* 0x0000009382897223 */ /* 0x000fc60000000089 */
[----:B------:R-:W-:Y:S01]  /*19f0*/  FADD R132, R132, R149 ;  /* 0x0000009584847221 */ /* 0x000fe20000000000 */
[----:B----4-:R-:W-:-:S04]  /*1a00*/  FADD R144, R137, R144 ;  /* 0x0000009089907221 */ /* 0x010fc80000000000 */
[----:B------:R2:W-:Y:S04]  /*1a10*/  STS [R133+UR5], R132 ;  /* 0x0000008485007988 */ /* 0x0005e80008000805 */
[----:B------:R2:W-:Y:S01]  /*1a20*/  STS [R133+UR5+0x80], R144 ;  /* 0x0000809085007988 */ /* 0x0005e20008000805 */
[----:B------:R-:W-:Y:S05]  /*1a30*/  BRA.U UP1, `(.L_x_5) ;  /* 0xfffffff101cc7547 */ /* 0x000fea000b83ffff */
[----:B------:R-:W0:Y:S01]  /*1a40*/  S2R R13, SR_TID.X ;  /* 0x00000000000d7919 */ /* 0x000e220000002100 */
[----:B------:R-:W1:Y:S08]  /*1a50*/  LDC.64 R10, c[0x0][0x380] ;  /* 0x0000e000ff0a7b82 */ /* 0x000e700000000a00 */
[----:B------:R-:W-:Y:S01]  /*1a60*/  BAR.SYNC.DEFER_BLOCKING 0x0 ;  /* 0x0000000000007b1d */ /* 0x000fe20000010000 */
[----:B------:R-:W-:-:S07]  /*1a70*/  ISETP.NE.AND P0, PT, R3, 0x2, PT ;  /* 0x000000020300780c */ /* 0x000fce0003f05270 */
[----:B------:R-:W3:Y:S01]  /*1a80*/  LDC R18, c[0x0][0x360] ;  /* 0x0000d800ff127b82 */ /* 0x000ee20000000800 */
[----:B------:R-:W4:Y:S01]  /*1a90*/  LDCU.64 UR6, c[0x0][0x358] ;  /* 0x00006b00ff0677ac */ /* 0x000f220008000a00 */
[----:B------:R-:W-:Y:S04]  /*1aa0*/  BSSY.RECONVERGENT B0, `(.L_x_6) ;  /* 0x0000010000007945 */ /* 0x000fe80003800200 */
[----:B------:R-:W-:Y:S05]  /*1ab0*/  @!P0 BRA `(.L_x_7) ;  /* 0x0000000000388947 */ /* 0x000fea0003800000 */
[----:B------:R-:W5:Y:S01]  /*1ac0*/  LDC.64 R4, c[0x0][0x380] ;  /* 0x0000e000ff047b82 */ /* 0x000f620000000a00 */
[----:B------:R-:W-:Y:S02]  /*1ad0*/  LOP3.LUT R7, R3, 0x2, RZ, 0x3c, !PT ;  /* 0x0000000203077812 */ /* 0x000fe400078e3cff */
[----:B0-----:R-:W-:Y:S02]  /*1ae0*/  SHF.L.U32 R0, R13, 0x2, RZ ;  /* 0x000000020d007819 */ /* 0x001fe400000006ff */
[----:B------:R-:W-:Y:S02]  /*1af0*/  IADD3 R6, PT, PT, -R7, RZ, RZ ;  /* 0x000000ff07067210 */ /* 0x000fe40007ffe1ff */
[----:B------:R-:W-:Y:S01]  /*1b00*/  IADD3 R0, PT, PT, R0, UR5, RZ ;  /* 0x0000000500007c10 */ /* 0x000fe2000fffe0ff */
[----:B-----5:R-:W-:-:S04]  /*1b10*/  IMAD.WIDE.U32 R2, R13, 0x4, R4 ;  /* 0x000000040d027825 */ /* 0x020fc800078e0004 */
[----:B---3--:R-:W-:-:S07]  /*1b20*/  IMAD R13, R7, R18, R13 ;  /* 0x00000012070d7224 */ /* 0x008fce00078e020d */
.L_x_8:
[----:B------:R0:W4:Y:S01]  /*1b30*/  LDS R5, [R0] ;  /* 0x0000000000057984 */ /* 0x0001220000000800 */
[----:B------:R-:W-:-:S04]  /*1b40*/  IADD3 R6, PT, PT, R6, 0x1, RZ ;  /* 0x0000000106067810 */ /* 0x000fc80007ffe0ff */
[----:B------:R-:W-:Y:S02]  /*1b50*/  ISETP.NE.AND P0, PT, R6, RZ, PT ;  /* 0x000000ff0600720c */ /* 0x000fe40003f05270 */
[C---:B0-----:R-:W-:Y:S01]  /*1b60*/  LEA R0, R18.reuse, R0, 0x2 ;  /* 0x0000000012007211 */ /* 0x041fe200078e10ff */
[----:B----4-:R0:W-:Y:S02]  /*1b70*/  STG.E desc[UR6][R2.64], R5 ;  /* 0x0000000502007986 */ /* 0x0101e4000c101906 */
[----:B0-----:R-:W-:-:S08]  /*1b80*/  IMAD.WIDE.U32 R2, R18, 0x4, R2 ;  /* 0x0000000412027825 */ /* 0x001fd000078e0002 */
[----:B------:R-:W-:Y:S05]  /*1b90*/  @P0 BRA `(.L_x_8) ;  /* 0xfffffffc00e40947 */ /* 0x000fea000383ffff */
.L_x_7:
[----:B----4-:R-:W-:Y:S05]  /*1ba0*/  BSYNC.RECONVERGENT B0 ;  /* 0x0000000000007941 */ /* 0x010fea0003800200 */
.L_x_6:
[C---:B0--3--:R-:W-:Y:S01]  /*1bb0*/  LEA R15, R18.reuse, R13, 0x1 ;  /* 0x0000000d120f7211 */ /* 0x049fe200078e08ff */
[----:B------:R-:W-:Y:S01]  /*1bc0*/  IMAD R17, R18, 0x3, R13 ;  /* 0x0000000312117824 */ /* 0x000fe200078e020d */
[C---:B------:R-:W-:Y:S02]  /*1bd0*/  IADD3 R19, PT, PT, R13.reuse, R18, RZ ;  /* 0x000000120d137210 */ /* 0x040fe40007ffe0ff */
[----:B------:R-:W-:-:S07]  /*1be0*/  LEA R0, R13, UR5, 0x2 ;  /* 0x000000050d007c11 */ /* 0x000fce000f8e10ff */
.L_x_9:
[CC--:B------:R-:W-:Y:S01]  /*1bf0*/  LEA R12, R18.reuse, R0.reuse, 0x2 ;  /* 0x00000000120c7211 */ /* 0x0c0fe200078e10ff */
[C---:B------:R-:W-:Y:S01]  /*1c00*/  IMAD R16, R18.reuse, 0xc, R0 ;  /* 0x0000000c12107824 */ /* 0x040fe200078e0200 */
[C---:B------:R-:W-:Y:S01]  /*1c10*/  LEA R14, R18.reuse, R0, 0x3 ;  /* 0x00000000120e7211 */ /* 0x040fe200078e18ff */
[----:B0-----:R0:W3:Y:S01]  /*1c20*/  LDS R21, [R0] ;  /* 0x0000000000157984 */ /* 0x0010e20000000800 */
[----:B-1----:R-:W-:Y:S01]  /*1c30*/  IMAD.WIDE.U32 R2, R13, 0x4, R10 ;  /* 0x000000040d027825 */ /* 0x002fe200078e000a */
[C---:B------:R-:W-:Y:S02]  /*1c40*/  IADD3 R13, PT, PT, R18.reuse, R13, R18 ;  /* 0x0000000d120d7210 */ /* 0x040fe40007ffe012 */
[----:B------:R-:W1:Y:S01]  /*1c50*/  LDS R23, [R12] ;  /* 0x000000000c177984 */ /* 0x000e620000000800 */
[----:B------:R-:W-:Y:S01]  /*1c60*/  IMAD.WIDE.U32 R4, R19, 0x4, R10 ;  /* 0x0000000413047825 */ /* 0x000fe200078e000a */
[----:B------:R-:W-:Y:S02]  /*1c70*/  IADD3 R13, PT, PT, R18, R13, R18 ;  /* 0x0000000d120d7210 */ /* 0x000fe40007ffe012 */
[----:B------:R-:W4:Y:S01]  /*1c80*/  LDS R25, [R14] ;  /* 0x000000000e197984 */ /* 0x000f220000000800 */
[----:B------:R-:W-:Y:S01]  /*1c90*/  IMAD.WIDE.U32 R6, R15, 0x4, R10 ;  /* 0x000000040f067825 */ /* 0x000fe200078e000a */
[----:B------:R-:W-:-:S02]  /*1ca0*/  ISETP.GE.U32.AND P0, PT, R13, 0x1000, PT ;  /* 0x000010000d00780c */ /* 0x000fc40003f06070 */
[----:B------:R-:W5:Y:S01]  /*1cb0*/  LDS R27, [R16] ;  /* 0x00000000101b7984 */ /* 0x000f620000000800 */
[----:B------:R-:W-:Y:S01]  /*1cc0*/  IMAD.WIDE.U32 R8, R17, 0x4, R10 ;  /* 0x0000000411087825 */ /* 0x000fe200078e000a */
[C---:B------:R-:W-:Y:S02]  /*1cd0*/  LEA R15, R18.reuse, R15, 0x2 ;  /* 0x0000000f120f7211 */ /* 0x040fe400078e10ff */
[C---:B------:R-:W-:Y:S02]  /*1ce0*/  LEA R17, R18.reuse, R17, 0x2 ;  /* 0x0000001112117211 */ /* 0x040fe400078e10ff */
[C---:B------:R-:W-:Y:S02]  /*1cf0*/  LEA R19, R18.reuse, R19, 0x2 ;  /* 0x0000001312137211 */ /* 0x040fe400078e10ff */
[----:B0-----:R-:W-:Y:S01]  /*1d00*/  LEA R0, R18, R0, 0x4 ;  /* 0x0000000012007211 */ /* 0x001fe200078e20ff */
[----:B---3--:R0:W-:Y:S04]  /*1d10*/  STG.E desc[UR6][R2.64], R21 ;  /* 0x0000001502007986 */ /* 0x0081e8000c101906 */
[----:B-1----:R0:W-:Y:S04]  /*1d20*/  STG.E desc[UR6][R4.64], R23 ;  /* 0x0000001704007986 */ /* 0x0021e8000c101906 */
[----:B----4-:R0:W-:Y:S04]  /*1d30*/  STG.E desc[UR6][R6.64], R25 ;  /* 0x0000001906007986 */ /* 0x0101e8000c101906 */
[----:B-----5:R0:W-:Y:S01]  /*1d40*/  STG.E desc[UR6][R8.64], R27 ;  /* 0x0000001b08007986 */ /* 0x0201e2000c101906 */
[----:B------:R-:W-:Y:S05]  /*1d50*/  @!P0 BRA `(.L_x_9) ;  /* 0xfffffffc00a48947 */ /* 0x000fea000383ffff */
[----:B------:R-:W-:Y:S05]  /*1d60*/  EXIT ;  /* 0x000000000000794d */ /* 0x000fea0003800000 */
        .weak           $__internal_0_$__cuda_sm20_div_u16
        .type           $__internal_0_$__cuda_sm20_div_u16,@function
        .size           $__internal_0_$__cuda_sm20_div_u16,(.L_x_27 - $__internal_0_$__cuda_sm20_div_u16)
$__internal_0_$__cuda_sm20_div_u16:
[----:B------:R-:W0:Y:S01]  /*1d70*/  I2F.U16 R3, R2 ;  /* 0x0000000200037306 */ /* 0x000e220000101000 */
[----:B------:R-:W-:Y:S01]  /*1d80*/  HFMA2 R5, -RZ, RZ, 15, 0 ;  /* 0x4b800000ff057431 */ /* 0x000fe200000001ff */
[----:B------:R-:W-:Y:S02]  /*1d90*/  I2FP.F32.U32.RZ R0, R0 ;  /* 0x0000000000007245 */ /* 0x000fe4000020d000 */
[C---:B0-----:R-:W-:Y:S02]  /*1da0*/  FSETP.GEU.AND P1, PT, |R3|.reuse, 1.175494350822287508e-38, PT ;  /* 0x008000000300780b */ /* 0x041fe40003f2e200 */
[----:B------:R-:W-:Y:S02]  /*1db0*/  FSETP.GT.AND P0, PT, |R3|, 8.50705917302346158658e+37, PT ;  /* 0x7e8000000300780b */ /* 0x000fe40003f04200 */
[----:B------:R-:W-:-:S04]  /*1dc0*/  FSEL R5, R5, 1, !P1 ;  /* 0x3f80000005057808 */ /* 0x000fc80004800000 */
[----:B------:R-:W-:Y:S02]  /*1dd0*/  FSEL R6, R5, 0.25, !P0 ;  /* 0x3e80000005067808 */ /* 0x000fe40004000000 */
[----:B------:R-:W-:Y:S02]  /*1de0*/  ISETP.NE.U32.AND P0, PT, R2, RZ, PT ;  /* 0x000000ff0200720c */ /* 0x000fe40003f05070 */
[----:B------:R-:W-:Y:S01]  /*1df0*/  MOV R2, R7 ;  /* 0x0000000700027202 */ /* 0x000fe20000000f00 */
[----:B------:R-:W-:-:S06]  /*1e00*/  FMUL R5, R3, R6 ;  /* 0x0000000603057220 */ /* 0x000fcc0000400000 */
[----:B------:R-:W0:Y:S02]  /*1e10*/  MUFU.RCP R5, R5 ;  /* 0x0000000500057308 */ /* 0x000e240000001000 */
[----:B0-----:R-:W-:-:S05]  /*1e20*/  FMUL R6, R6, R5 ;  /* 0x0000000506067220 */ /* 0x001fca0000400000 */
[----:B------:R-:W-:-:S05]  /*1e30*/  IADD3 R3, PT, PT, R6, 0x2, RZ ;  /* 0x0000000206037810 */ /* 0x000fca0007ffe0ff */
[----:B------:R-:W-:Y:S01]  /*1e40*/  FMUL.RZ R0, R0, R3 ;  /* 0x0000000300007220 */ /* 0x000fe2000040c000 */
[----:B------:R-:W-:-:S05]  /*1e50*/  HFMA2 R3, -RZ, RZ, 0, 0 ;  /* 0x00000000ff037431 */ /* 0x000fca00000001ff */
[----:B------:R-:W0:Y:S02]  /*1e60*/  F2I.U32.TRUNC.NTZ R0, R0 ;  /* 0x0000000000007305 */ /* 0x000e24000020f000 */
[----:B0-----:R-:W-:Y:S02]  /*1e70*/  LOP3.LUT R6, R0, 0xffff, RZ, 0xc0, !PT ;  /* 0x0000ffff00067812 */ /* 0x001fe400078ec0ff */
[----:B------:R-:W-:Y:S01]  /*1e80*/  @!P0 MOV R6, 0xffffffff ;  /* 0xffffffff00068802 */ /* 0x000fe20000000f00 */
[----:B------:R-:W-:Y:S06]  /*1e90*/  RET.REL.NODEC R2 `(_Z18kernel_call_andrewPf) ;  /* 0xffffffe002587950 */ /* 0x000fec0003c3ffff */
.L_x_10:
[----:B------:R-:W-:-:S00]  /*1ea0*/  BRA `(.L_x_10) ;  /* 0xfffffffc00fc7947 */ /* 0x000fc0000383ffff */
[----:B------:R-:W-:-:S00]  /*1eb0*/  NOP ;  /* 0x0000000000007918 */ /* 0x000fc00000000000 */
        /* <DEDUP_REMOVED lines=12> */
.L_x_27:


//--------------------- .text._Z11kernel_callPf   --------------------------
	.section	.text._Z11kernel_callPf,"ax",@progbits
	.align	128
        .global         _Z11kernel_callPf
        .type           _Z11kernel_callPf,@function
        .size           _Z11kernel_callPf,(.L_x_29 - _Z11kernel_callPf)
        .other          _Z11kernel_callPf,@"STO_CUDA_ENTRY STV_DEFAULT"
_Z11kernel_callPf:
.text._Z11kernel_callPf:
[----:B------:R-:W-:Y:S01]  /*0000*/  LDC R1, c[0x0][0x37c] ;  /* 0x0000df00ff017b82 */ /* 0x000fe20000000800 */
[----:B------:R-:W0:Y:S07]  /*0010*/  S2R R0, SR_TID.X ;  /* 0x0000000000007919 */ /* 0x000e2e0000002100 */
[----:B------:R-:W1:Y:S01]  /*0020*/  LDC R3, c[0x0][0x360] ;  /* 0x0000d800ff037b82 */ /* 0x000e620000000800 */
[----:B------:R-:W2:Y:S01]  /*0030*/  LDCU.64 UR14, c[0x0][0x358] ;  /* 0x00006b00ff0e77ac */ /* 0x000ea20008000a00 */
[----:B------:R-:W-:Y:S01]  /*0040*/  BSSY.RECONVERGENT B0, `(.L_x_11) ;  /* 0x0000075000007945 */ /* 0x000fe20003800200 */
[----:B0-----:R-:W-:-:S13]  /*0050*/  ISETP.GT.U32.AND P0, PT, R0, 0x3f, PT ;  /* 0x0000003f0000780c */ /* 0x001fda0003f04070 */
[----:B--2---:R-:W-:Y:S05]  /*0060*/  @P0 BRA `(.L_x_12) ;  /* 0x0000000400c80947 */ /* 0x004fea0003800000 */
[----:B-1----:R-:W0:Y:S01]  /*0070*/  I2F.U32.RP R8, R3 ;  /* 0x0000000300087306 */ /* 0x002e220000209000 */
[----:B------:R-:W-:Y:S02]  /*0080*/  IADD3 R2, PT, PT, R0, R3, RZ ;  /* 0x0000000300027210 */ /* 0x000fe40007ffe0ff */
[----:B------:R-:W-:Y:S02]  /*0090*/  ISETP.NE.U32.AND P2, PT, R3, RZ, PT ;  /* 0x000000ff0300720c */ /* 0x000fe40003f45070 */
[C---:B------:R-:W-:Y:S02]  /*00a0*/  ISETP.GE.U32.AND P0, PT, R2.reuse, 0x40, PT ;  /* 0x000000400200780c */ /* 0x040fe40003f06070 */
[----:B------:R-:W-:Y:S02]  /*00b0*/  VIMNMX.U32 R7, PT, PT, R2, 0x40, !PT ;  /* 0x0000004002077848 */ /* 0x000fe40007fe0000 */
[----:B------:R-:W-:Y:S01]  /*00c0*/  SEL R6, RZ, 0x1, P0 ;  /* 0x00000001ff067807 */ /* 0x000fe20000000000 */
[----:B0-----:R-:W0:Y:S02]  /*00d0*/  MUFU.RCP R8, R8 ;  /* 0x0000000800087308 */ /* 0x001e240000001000 */
[----:B0-----:R-:W-:-:S06]  /*00e0*/  VIADD R5, R8, 0xffffffe ;  /* 0x0ffffffe08057836 */ /* 0x001fcc0000000000 */
[----:B------:R-:W0:Y:S02]  /*00f0*/  F2I.FTZ.U32.TRUNC.NTZ R5, R5 ;  /* 0x0000000500057305 */ /* 0x000e24000021f000 */
[----:B0-----:R-:W-:-:S04]  /*0100*/  IMAD.MOV R4, RZ, RZ, -R5 ;  /* 0x000000ffff047224 */ /* 0x001fc800078e0a05 */
[----:B------:R-:W-:Y:S02]  /*0110*/  IMAD R9, R4, R3, RZ ;  /* 0x0000000304097224 */ /* 0x000fe400078e02ff */
[----:B------:R-:W-:-:S04]  /*0120*/  IMAD.MOV.U32 R4, RZ, RZ, RZ ;  /* 0x000000ffff047224 */ /* 0x000fc800078e00ff */
[----:B------:R-:W-:Y:S01]  /*0130*/  IMAD.HI.U32 R9, R5, R9, R4 ;  /* 0x0000000905097227 */ /* 0x000fe200078e0004 */
[----:B------:R-:W-:-:S05]  /*0140*/  IADD3 R4, PT, PT, R7, -R2, -R6 ;  /* 0x8000000207047210 */ /* 0x000fca0007ffe806 */
[----:B------:R-:W-:-:S04]  /*0150*/  IMAD.HI.U32 R5, R9, R4, RZ ;  /* 0x0000000409057227 */ /* 0x000fc800078e00ff */
[----:B------:R-:W-:-:S04]  /*0160*/  IMAD.MOV R7, RZ, RZ, -R5 ;  /* 0x000000ffff077224 */ /* 0x000fc800078e0a05 */
[----:B------:R-:W-:-:S05]  /*0170*/  IMAD R4, R3, R7, R4 ;  /* 0x0000000703047224 */ /* 0x000fca00078e0204 */
[----:B------:R-:W-:-:S13]  /*0180*/  ISETP.GE.U32.AND P0, PT, R4, R3, PT ;  /* 0x000000030400720c */ /* 0x000fda0003f06070 */
[----:B------:R-:W-:Y:S01]  /*0190*/  @P0 IADD3 R4, PT, PT, R4, -R3, RZ ;  /* 0x8000000304040210 */ /* 0x000fe20007ffe0ff */
[----:B------:R-:W-:-:S03]  /*01a0*/  @P0 VIADD R5, R5, 0x1 ;  /* 0x0000000105050836 */ /* 0x000fc60000000000 */
[-C--:B------:R-:W-:Y:S02]  /*01b0*/  ISETP.GE.U32.AND P1, PT, R4, R3.reuse, PT ;  /* 0x000000030400720c */ /* 0x080fe40003f26070 */
[----:B------:R-:W-:-:S04]  /*01c0*/  IADD3 R4, PT, PT, R2, R3, RZ ;  /* 0x0000000302047210 */ /* 0x000fc80007ffe0ff */
[----:B------:R-:W-:-:S07]  /*01d0*/  IADD3 R15, PT, PT, R4, R3, RZ ;  /* 0x00000003040f7210 */ /* 0x000fce0007ffe0ff */
[----:B------:R-:W-:Y:S01]  /*01e0*/  @P1 VIADD R5, R5, 0x1 ;  /* 0x0000000105051836 */ /* 0x000fe20000000000 */
[----:B------:R-:W-:-:S05]  /*01f0*/  @!P2 LOP3.LUT R5, RZ, R3, RZ, 0x33, !PT ;  /* 0x00000003ff05a212 */ /* 0x000fca00078e33ff */
[----:B------:R-:W-:Y:S02]  /*0200*/  IMAD.IADD R5, R6, 0x1, R5 ;  /* 0x0000000106057824 */ /* 0x000fe400078e0205 */
[----:B------:R-:W-:-:S03]  /*0210*/  IMAD.MOV.U32 R6, RZ, RZ, R0 ;  /* 0x000000ffff067224 */ /* 0x000fc600078e0000 */
[----:B------:R-:W-:-:S07]  /*0220*/  LOP3.LUT R16, R5, 0x3, RZ, 0xc0, !PT ;  /* 0x0000000305107812 */ /* 0x000fce00078ec0ff */
.L_x_18:
[----:B------:R-:W-:Y:S01]  /*0230*/  ISETP.NE.AND P2, PT, R16, 0x3, PT ;  /* 0x000000031000780c */ /* 0x000fe20003f45270 */
[--C-:B------:R-:W-:Y:S01]  /*0240*/  IMAD.MOV.U32 R7, RZ, RZ, R6.reuse ;  /* 0x000000ffff077224 */ /* 0x100fe200078e0006 */
[----:B------:R-:W-:Y:S01]  /*0250*/  BSSY.RECONVERGENT B1, `(.L_x_13) ;  /* 0x0000028000017945 */ /* 0x000fe20003800200 */
[----:B------:R-:W-:Y:S01]  /*0260*/  IMAD.IADD R6, R3, 0x1, R6 ;  /* 0x0000000103067824 */ /* 0x000fe200078e0206 */
[----:B------:R-:W-:Y:S02]  /*0270*/  ISETP.GE.U32.AND P0, PT, R5, 0x3, PT ;  /* 0x000000030500780c */ /* 0x000fe40003f06070 */
[----:B------:R-:W-:Y:S02]  /*0280*/  MOV R10, R0 ;  /* 0x00000000000a7202 */ /* 0x000fe40000000f00 */
[----:B------:R-:W-:-:S05]  /*0290*/  ISETP.GE.U32.AND P1, PT, R6, 0x40, PT ;  /* 0x000000400600780c */ /* 0x000fca0003f26070 */
[----:B012---:R-:W-:Y:S08]  /*02a0*/  @!P2 BRA `(.L_x_14) ;  /* 0x000000000088a947 */ /* 0x007ff00003800000 */
[----:B------:R-:W0:Y:S01]  /*02b0*/  S2UR UR5, SR_CgaCtaId ;  /* 0x00000000000579c3 */ /* 0x000e220000008800 */
[----:B------:R-:W-:Y:S01]  /*02c0*/  UMOV UR4, 0x400 ;  /* 0x0000040000047882 */ /* 0x000fe20000000000 */
[----:B------:R-:W-:Y:S01]  /*02d0*/  IMAD R8, R7, 0x40, R0 ;  /* 0x0000004007087824 */ /* 0x000fe200078e0200 */
[----:B------:R-:W-:Y:S01]  /*02e0*/  ISETP.NE.AND P2, PT, R16, RZ, PT ;  /* 0x000000ff1000720c */ /* 0x000fe20003f45270 */
[----:B------:R-:W-:Y:S02]  /*02f0*/  IMAD.MOV.U32 R10, RZ, RZ, R2 ;  /* 0x000000ffff0a7224 */ /* 0x000fe400078e0002 */
[C---:B------:R-:W-:Y:S01]  /*0300*/  VIADD R9, R8.reuse, 0x2 ;  /* 0x0000000208097836 */ /* 0x040fe20000000000 */
[----:B------:R-:W-:-:S04]  /*0310*/  IADD3 R12, PT, PT, R8, 0x1, RZ ;  /* 0x00000001080c7810 */ /* 0x000fc80007ffe0ff */
[----:B------:R-:W-:Y:S01]  /*0320*/  I2FP.F32.U32 R9, R9 ;  /* 0x0000000900097245 */ /* 0x000fe20000201000 */
[----:B0-----:R-:W-:-:S06]  /*0330*/  ULEA UR4, UR5, UR4, 0x18 ;  /* 0x0000000405047291 */ /* 0x001fcc000f8ec0ff */
[----:B------:R-:W-:Y:S02]  /*0340*/  LEA R11, R8, UR4, 0x2 ;  /* 0x00000004080b7c11 */ /* 0x000fe4000f8e10ff */
[----:B------:R-:W-:-:S03]  /*0350*/  I2FP.F32.U32 R8, R12 ;  /* 0x0000000c00087245 */ /* 0x000fc60000201000 */
[----:B------:R0:W-:Y:S04]  /*0360*/  STS [R11+0x4000], R9 ;  /* 0x004000090b007388 */ /* 0x0001e80000000800 */
[----:B------:R0:W-:Y:S04]  /*0370*/  STS [R11], R8 ;  /* 0x000000080b007388 */ /* 0x0001e80000000800 */
[----:B------:R0:W-:Y:S01]  /*0380*/  STS [R11+0x8000], R8 ;  /* 0x008000080b007388 */ /* 0x0001e20000000800 */
[----:B------:R-:W-:Y:S05]  /*0390*/  @!P2 BRA `(.L_x_14) ;  /* 0x00000000004ca947 */ /* 0x000fea0003800000 */
[----:B------:R-:W-:Y:S01]  /*03a0*/  ISETP.NE.AND P2, PT, R16, 0x1, PT ;  /* 0x000000011000780c */ /* 0x000fe20003f45270 */
[----:B0-----:R-:W-:Y:S02]  /*03b0*/  IMAD.IADD R8, R12, 0x1, R3 ;  /* 0x000000010c087824 */ /* 0x001fe400078e0203 */
[----:B------:R-:W-:Y:S02]  /*03c0*/  IMAD R14, R3, 0x4, R11 ;  /* 0x00000004030e7824 */ /* 0x000fe400078e020b */
[----:B------:R-:W-:-:S05]  /*03d0*/  VIADD R9, R8, 0x1 ;  /* 0x0000000108097836 */ /* 0x000fca0000000000 */
[----:B------:R-:W-:-:S03]  /*03e0*/  I2FP.F32.U32 R9, R9 ;  /* 0x0000000900097245 */ /* 0x000fc60000201000 */
[----:B------:R-:W-:Y:S01]  /*03f0*/  @P2 IADD3 R10, PT, PT, R8, R3, RZ ;  /* 0x00000003080a2210 */ /* 0x000fe20007ffe0ff */
[----:B------:R-:W-:Y:S01]  /*0400*/  @P2 IMAD R12, R3, 0x4, R14 ;  /* 0x00000004030c2824 */ /* 0x000fe200078e020e */
[----:B------:R-:W-:Y:S01]  /*0410*/  I2FP.F32.U32 R8, R8 ;  /* 0x0000000800087245 */ /* 0x000fe20000201000 */
[----:B------:R1:W-:Y:S01]  /*0420*/  STS [R14+0x4000], R9 ;  /* 0x004000090e007388 */ /* 0x0003e20000000800 */
[----:B------:R-:W-:-:S03]  /*0430*/  @P2 IADD3 R11, PT, PT, R10, 0x1, RZ ;  /* 0x000000010a0b2810 */ /* 0x000fc60007ffe0ff */
[----:B------:R1:W-:Y:S01]  /*0440*/  STS [R14], R8 ;  /* 0x000000080e007388 */ /* 0x0003e20000000800 */
[----:B------:R-:W-:Y:S02]  /*0450*/  @P2 I2FP.F32.U32 R13, R11 ;  /* 0x0000000b000d2245 */ /* 0x000fe40000201000 */
[----:B------:R-:W-:Y:S01]  /*0460*/  @P2 I2FP.F32.U32 R11, R10 ;  /* 0x0000000a000b2245 */ /* 0x000fe20000201000 */
[----:B------:R1:W-:Y:S01]  /*0470*/  STS [R14+0x8000], R8 ;  /* 0x008000080e007388 */ /* 0x0003e20000000800 */
[----:B------:R-:W-:Y:S01]  /*0480*/  IMAD.MOV.U32 R10, RZ, RZ, R4 ;  /* 0x000000ffff0a7224 */ /* 0x000fe200078e0004 */
[----:B------:R-:W-:Y:S02]  /*0490*/  @P2 MOV R10, R15 ;  /* 0x0000000f000a2202 */ /* 0x000fe40000000f00 */
[----:B------:R1:W-:Y:S04]  /*04a0*/  @P2 STS [R12+0x4000], R13 ;  /* 0x0040000d0c002388 */ /* 0x0003e80000000800 */
[----:B------:R1:W-:Y:S04]  /*04b0*/  @P2 STS [R12], R11 ;  /* 0x0000000b0c002388 */ /* 0x0003e80000000800 */
[----:B------:R1:W-:Y:S02]  /*04c0*/  @P2 STS [R12+0x8000], R11 ;  /* 0x0080000b0c002388 */ /* 0x0003e40000000800 */
.L_x_14:
[----:B------:R-:W-:Y:S05]  /*04d0*/  BSYNC.RECONVERGENT B1 ;  /* 0x0000000000017941 */ /* 0x000fea0003800200 */
.L_x_13:
[----:B------:R-:W-:Y:S04]  /*04e0*/  BSSY.RECONVERGENT B1, `(.L_x_15) ;  /* 0x0000029000017945 */ /* 0x000fe80003800200 */
[----:B------:R-:W-:Y:S05]  /*04f0*/  @!P0 BRA `(.L_x_16) ;  /* 0x00000000009c8947 */ /* 0x000fea0003800000 */
[----:B01----:R-:W0:Y:S01]  /*0500*/  S2R R9, SR_CgaCtaId ;  /* 0x0000000000097919 */ /* 0x003e220000008800 */
[----:B------:R-:W-:-:S04]  /*0510*/  MOV R8, 0x400 ;  /* 0x0000040000087802 */ /* 0x000fc80000000f00 */
[----:B0-----:R-:W-:-:S07]  /*0520*/  LEA R8, R9, R8, 0x18 ;  /* 0x0000000809087211 */ /* 0x001fce00078ec0ff */
.L_x_17:
[--C-:B--2---:R-:W-:Y:S02]  /*0530*/  IMAD R9, R7, 0x40, R10.reuse ;  /* 0x0000004007097824 */ /* 0x104fe400078e020a */
[----:B------:R-:W-:Y:S02]  /*0540*/  IMAD R10, R3, 0x4, R10 ;  /* 0x00000004030a7824 */ /* 0x000fe400078e020a */
[C---:B------:R-:W-:Y:S01]  /*0550*/  VIADD R11, R9.reuse, 0x2 ;  /* 0x00000002090b7836 */ /* 0x040fe20000000000 */
[C---:B------:R-:W-:Y:S01]  /*0560*/  IADD3 R12, PT, PT, R9.reuse, 0x1, RZ ;  /* 0x00000001090c7810 */ /* 0x040fe20007ffe0ff */
[----:B------:R-:W-:Y:S01]  /*0570*/  IMAD R9, R9, 0x4, R8 ;  /* 0x0000000409097824 */ /* 0x000fe200078e0208 */
[----:B------:R-:W-:Y:S02]  /*0580*/  ISETP.GE.U32.AND P0, PT, R10, 0x40, PT ;  /* 0x000000400a00780c */ /* 0x000fe40003f06070 */
[----:B------:R-:W-:Y:S01]  /*0590*/  I2FP.F32.U32 R14, R11 ;  /* 0x0000000b000e7245 */ /* 0x000fe20000201000 */
[----:B------:R-:W-:Y:S01]  /*05a0*/  IMAD.IADD R18, R12, 0x1, R3 ;  /* 0x000000010c127824 */ /* 0x000fe200078e0203 */
[----:B------:R-:W-:-:S02]  /*05b0*/  LEA R20, R3, R9, 0x2 ;  /* 0x0000000903147211 */ /* 0x000fc400078e10ff */
[----:B------:R-:W-:Y:S01]  /*05c0*/  I2FP.F32.U32 R12, R12 ;  /* 0x0000000c000c7245 */ /* 0x000fe20000201000 */
[C---:B------:R-:W-:Y:S01]  /*05d0*/  VIADD R13, R18.reuse, 0x1 ;  /* 0x00000001120d7836 */ /* 0x040fe20000000000 */
[----:B------:R-:W-:Y:S01]  /*05e0*/  I2FP.F32.U32 R11, R18 ;  /* 0x00000012000b7245 */ /* 0x000fe20000201000 */
[----:B------:R-:W-:Y:S01]  /*05f0*/  IMAD.IADD R18, R18, 0x1, R3 ;  /* 0x0000000112127824 */ /* 0x000fe200078e0203 */
[----:B------:R0:W-:Y:S01]  /*0600*/  STS [R9+0x4000], R14 ;  /* 0x0040000e09007388 */ /* 0x0001e20000000800 */
[C---:B------:R-:W-:Y:S01]  /*0610*/  IMAD R17, R3.reuse, 0x4, R20 ;  /* 0x0000000403117824 */ /* 0x040fe200078e0214 */
[----:B------:R-:W-:Y:S02]  /*0620*/  I2FP.F32.U32 R13, R13 ;  /* 0x0000000d000d7245 */ /* 0x000fe40000201000 */
[C---:B------:R-:W-:Y:S01]  /*0630*/  IADD3 R19, PT, PT, R18.reuse, R3, RZ ;  /* 0x0000000312137210 */ /* 0x040fe20007ffe0ff */
[----:B------:R-:W-:Y:S01]  /*0640*/  IMAD R22, R3, 0x4, R17 ;  /* 0x0000000403167824 */ /* 0x000fe200078e0211 */
[----:B------:R2:W-:Y:S02]  /*0650*/  STS [R9], R12 ;  /* 0x0000000c09007388 */ /* 0x0005e40000000800 */
[----:B------:R-:W-:Y:S01]  /*0660*/  IADD3 R21, PT, PT, R19, 0x1, RZ ;  /* 0x0000000113157810 */ /* 0x000fe20007ffe0ff */
[----:B0-----:R-:W-:Y:S01]  /*0670*/  VIADD R14, R18, 0x1 ;  /* 0x00000001120e7836 */ /* 0x001fe20000000000 */
[----:B------:R-:W-:Y:S01]  /*0680*/  I2FP.F32.U32 R18, R18 ;  /* 0x0000001200127245 */ /* 0x000fe20000201000 */
[----:B------:R2:W-:Y:S01]  /*0690*/  STS [R9+0x8000], R12 ;  /* 0x0080000c09007388 */ /* 0x0005e20000000800 */
[----:B------:R-:W-:-:S02]  /*06a0*/  I2FP.F32.U32 R21, R21 ;  /* 0x0000001500157245 */ /* 0x000fc40000201000 */
[----:B------:R-:W-:Y:S01]  /*06b0*/  I2FP.F32.U32 R14, R14 ;  /* 0x0000000e000e7245 */ /* 0x000fe20000201000 */
[----:B------:R2:W-:Y:S01]  /*06c0*/  STS [R20], R11 ;  /* 0x0000000b14007388 */ /* 0x0005e20000000800 */
[----:B------:R-:W-:-:S03]  /*06d0*/  I2FP.F32.U32 R19, R19 ;  /* 0x0000001300137245 */ /* 0x000fc60000201000 */
[----:B------:R2:W-:Y:S04]  /*06e0*/  STS [R20+0x8000], R11 ;  /* 0x0080000b14007388 */ /* 0x0005e80000000800 */
[----:B------:R2:W-:Y:S04]  /*06f0*/  STS [R20+0x4000], R13 ;  /* 0x0040000d14007388 */ /* 0x0005e80000000800 */
[----:B------:R2:W-:Y:S04]  /*0700*/  STS [R17], R18 ;  /* 0x0000001211007388 */ /* 0x0005e80000000800 */
[----:B------:R2:W-:Y:S04]  /*0710*/  STS [R17+0x8000], R18 ;  /* 0x0080001211007388 */ /* 0x0005e80000000800 */
[----:B------:R2:W-:Y:S04]  /*0720*/  STS [R17+0x4000], R14 ;  /* 0x0040000e11007388 */ /* 0x0005e80000000800 */
[----:B------:R2:W-:Y:S04]  /*0730*/  STS [R22+0x4000], R21 ;  /* 0x0040001516007388 */ /* 0x0005e80000000800 */
[----:B------:R2:W-:Y:S04]  /*0740*/  STS [R22], R19 ;  /* 0x0000001316007388 */ /* 0x0005e80000000800 */
[----:B------:R2:W-:Y:S01]  /*0750*/  STS [R22+0x8000], R19 ;  /* 0x0080001316007388 */ /* 0x0005e20000000800 */
[----:B------:R-:W-:Y:S05]  /*0760*/  @!P0 BRA `(.L_x_17) ;  /* 0xfffffffc00708947 */ /* 0x000fea000383ffff */
.L_x_16:
[----:B------:R-:W-:Y:S05]  /*0770*/  BSYNC.RECONVERGENT B1 ;  /* 0x0000000000017941 */ /* 0x000fea0003800200 */
.L_x_15:
[----:B------:R-:W-:Y:S05]  /*0780*/  @!P1 BRA `(.L_x_18) ;  /* 0xfffffff800a89947 */ /* 0x000fea000383ffff */
.L_x_12:
[----:B------:R-:W-:Y:S05]  /*0790*/  BSYNC.RECONVERGENT B0 ;  /* 0x0000000000007941 */ /* 0x000fea0003800200 */
.L_x_11:
[----:B------:R-:W3:Y:S08]  /*07a0*/  S2UR UR5, SR_CgaCtaId ;  /* 0x00000000000579c3 */ /* 0x000ef00000008800 */
[----:B------:R-:W-:Y:S06]  /*07b0*/  BAR.SYNC.DEFER_BLOCKING 0x0 ;  /* 0x0000000000007b1d */ /* 0x000fec0000010000 */
[----:B------:R-:W-:-:S02]  /*07c0*/  UMOV UR4, 0x400 ;  /* 0x0000040000047882 */ /* 0x000fc40000000000 */
[----:B---3--:R-:W-:-:S03]  /*07d0*/  ULEA UR11, UR5, UR4, 0x18 ;  /* 0x00000004050b7291 */ /* 0x008fc6000f8ec0ff */
[----:B------:R-:W-:-:S09]  /*07e0*/  UMOV UR4, URZ ;  /* 0x000000ff00047c82 */ /* 0x000fd20008000000 */
.L_x_21:
[----:B------:R-:W-:Y:S02]  /*07f0*/  ULEA UR5, UR4, UR11, 0x2 ;  /* 0x0000000b04057291 */ /* 0x000fe4000f8e10ff */
[----:B------:R-:W-:Y:S01]  /*0800*/  UMOV UR8, UR4 ;  /* 0x0000000400087c82 */ /* 0x000fe20008000000 */
[----:B------:R-:W-:Y:S02]  /*0810*/  UIADD3 UR4, UPT, UPT, UR4, 0x1, URZ ;  /* 0x0000000104047890 */ /* 0x000fe4000fffe0ff */
[----:B------:R-:W-:Y:S02]  /*0820*/  UIADD3 UR9, UPT, UPT, UR5, 0x4f00, URZ ;  /* 0x00004f0005097890 */ /* 0x000fe4000fffe0ff */
[----:B------:R-:W-:Y:S01]  /*0830*/  UISETP.NE.AND UP1, UPT, UR4, 0x40, UPT ;  /* 0x000000400400788c */ /* 0x000fe2000bf25270 */
[----:B----4-:R-:W-:-:S10]  /*0840*/  UMOV UR5, URZ ;  /* 0x000000ff00057c82 */ /* 0x010fd40008000000 */
.L_x_20:
[----:B------:R-:W-:Y:S01]  /*0850*/  ULEA UR6, UR8, UR5, 0x6 ;  /* 0x0000000508067291 */ /* 0x000fe2000f8e30ff */
[----:B------:R-:W-:Y:S01]  /*0860*/  UMOV UR12, 0x4800 ;  /* 0x00004800000c7882 */ /* 0x000fe20000000000 */
[----:B------:R-:W-:Y:S02]  /*0870*/  UMOV UR7, UR9 ;  /* 0x0000000900077c82 */ /* 0x000fe40008000000 */
[----:B------:R-:W-:Y:S02]  /*0880*/  ULEA UR10, UR6, UR11, 0x2 ;  /* 0x0000000b060a7291 */ /* 0x000fe4000f8e10ff */
[----:B------:R-:W-:Y:S02]  /*0890*/  ULEA UR6, UR5, UR11, 0x2 ;  /* 0x0000000b05067291 */ /* 0x000fe4000f8e10ff */
[----:B------:R-:W-:Y:S02]  /*08a0*/  UIADD3 UR5, UPT, UPT, UR5, 0x1, URZ ;  /* 0x0000000105057890 */ /* 0x000fe4000fffe0ff */
[----:B------:R-:W-:-:S02]  /*08b0*/  UIADD3 UR6, UPT, UPT, UR6, 0x8f00, URZ ;  /* 0x00008f0006067890 */ /* 0x000fc4000fffe0ff */
[----:B------:R-:W-:Y:S01]  /*08c0*/  UISETP.NE.AND UP2, UPT, UR5, 0x40, UPT ;  /* 0x000000400500788c */ /* 0x000fe2000bf45270 */
[----:B----4-:R-:W3:Y:S10]  /*08d0*/  LDS R2, [UR10] ;  /* 0x0000000aff027984 */ /* 0x010ef40008000800 */
.L_x_19:
[----:B------:R-:W-:Y:S01]  /*08e0*/  LDS R5, [UR7+-0xf00] ;  /* 0xfff10007ff057984 */ /* 0x000fe20008000800 */
[----:B------:R-:W-:-:S03]  /*08f0*/  UIADD3 UR12, UPT, UPT, UR12, 0x1000, URZ ;  /* 0x000010000c0c7890 */ /* 0x000fc6000fffe0ff */
[----:B------:R-:W3:Y:S01]  /*0900*/  LDS R4, [UR6+-0xf00] ;  /* 0xfff10006ff047984 */ /* 0x000ee20008000800 */
[----:B------:R-:W-:Y:S01]  /*0910*/  UISETP.NE.AND UP0, UPT, UR12, 0x8800, UPT ;  /* 0x000088000c00788c */ /* 0x000fe2000bf05270 */
[----:B---3--:R-:W-:-:S05]  /*0920*/  FFMA R4, R5, R4, R2 ;  /* 0x0000000405047223 */ /* 0x008fca0000000002 */
[----:B------:R-:W-:Y:S04]  /*0930*/  STS [UR10], R4 ;  /* 0x00000004ff007988 */ /* 0x000fe8000800080a */
[----:B------:R-:W-:Y:S04]  /*0940*/  LDS R5, [UR7+-0xe00] ;  /* 0xfff20007ff057984 */ /* 0x000fe80008000800 */
[----:B----4-:R-:W3:Y:S02]  /*0950*/  LDS R2, [UR6+-0xe00] ;  /* 0xfff20006ff027984 */ /* 0x010ee40008000800 */
[----:B---3--:R-:W-:-:S05]  /*0960*/  FFMA R2, R5, R2, R4 ;  /* 0x0000000205027223 */ /* 0x008fca0000000004 */
[----:B------:R-:W-:Y:S04]  /*0970*/  STS [UR10], R2 ;  /* 0x00000002ff007988 */ /* 0x000fe8000800080a */
[----:B------:R-:W-:Y:S04]  /*0980*/  LDS R5, [UR7+-0xd00] ;  /* 0xfff30007ff057984 */ /* 0x000fe80008000800 */
[----:B------:R-:W3:Y:S02]  /*0990*/  LDS R6, [UR6+-0xd00] ;  /* 0xfff30006ff067984 */ /* 0x000ee40008000800 */
        /* <DEDUP_REMOVED lines=50> */
[----:B------:R-:W-:Y:S01]  /*0cc0*/  LDS R2, [UR7] ;  /* 0x00000007ff027984 */ /* 0x000fe20008000800 */
[----:B------:R-:W-:-:S03]  /*0cd0*/  UIADD3 UR7, UPT, UPT, UR7, 0x1000, URZ ;  /* 0x0000100007077890 */ /* 0x000fc6000fffe0ff */
[----:B------:R-:W3:Y:S01]  /*0ce0*/  LDS R6, [UR6] ;  /* 0x00000006ff067984 */ /* 0x000ee20008000800 */
[----:B------:R-:W-:Y:S01]  /*0cf0*/  UIADD3 UR6, UPT, UPT, UR6, 0x1000, URZ ;  /* 0x0000100006067890 */ /* 0x000fe2000fffe0ff */
[----:B---3--:R-:W-:-:S05]  /*0d00*/  FFMA R2, R2, R6, R5 ;  /* 0x0000000602027223 */ /* 0x008fca0000000005 */
[----:B------:R4:W-:Y:S01]  /*0d10*/  STS [UR10], R2 ;  /* 0x00000002ff007988 */ /* 0x0009e2000800080a */
[----:B------:R-:W-:Y:S05]  /*0d20*/  BRA.U UP0, `(.L_x_19) ;  /* 0xfffffff900ec7547 */ /* 0x000fea000b83ffff */
[----:B------:R-:W-:Y:S05]  /*0d30*/  BRA.U UP2, `(.L_x_20) ;  /* 0xfffffff902c47547 */ /* 0x000fea000b83ffff */
[----:B------:R-:W-:Y:S05]  /*0d40*/  BRA.U UP1, `(.L_x_21) ;  /* 0xfffffff901a87547 */ /* 0x000fea000b83ffff */
[----:B-1----:R-:W1:Y:S01]  /*0d50*/  I2F.U32.RP R7, R3 ;  /* 0x0000000300077306 */ /* 0x002e620000209000 */
[----:B------:R-:W-:Y:S01]  /*0d60*/  IMAD.MOV.U32 R4, RZ, RZ, RZ ;  /* 0x000000ffff047224 */ /* 0x000fe200078e00ff */
[----:B------:R-:W-:Y:S01]  /*0d70*/  ISETP.NE.U32.AND P2, PT, R3, RZ, PT ;  /* 0x000000ff0300720c */ /* 0x000fe20003f45070 */
[----:B------:R-:W-:Y:S05]  /*0d80*/  BSSY.RECONVERGENT B0, `(.L_x_22) ;  /* 0x0000021000007945 */ /* 0x000fea0003800200 */
[----:B-1----:R-:W1:Y:S02]  /*0d90*/  MUFU.RCP R7, R7 ;  /* 0x0000000700077308 */ /* 0x002e640000001000 */
[----:B-1----:R-:W-:-:S06]  /*0da0*/  IADD3 R5, PT, PT, R7, 0xffffffe, RZ ;  /* 0x0ffffffe07057810 */ /* 0x002fcc0007ffe0ff */
[----:B------:R-:W4:Y:S02]  /*0db0*/  F2I.FTZ.U32.TRUNC.NTZ R5, R5 ;  /* 0x0000000500057305 */ /* 0x000f24000021f000 */
[----:B----4-:R-:W-:-:S04]  /*0dc0*/  IMAD.MOV R2, RZ, RZ, -R5 ;  /* 0x000000ffff027224 */ /* 0x010fc800078e0a05 */
[-C--:B0-2---:R-:W-:Y:S01]  /*0dd0*/  IMAD R9, R2, R3.reuse, RZ ;  /* 0x0000000302097224 */ /* 0x085fe200078e02ff */
[----:B------:R-:W-:-:S03]  /*0de0*/  IADD3 R2, PT, PT, R0, R3, RZ ;  /* 0x0000000300027210 */ /* 0x000fc60007ffe0ff */
[----:B------:R-:W-:Y:S01]  /*0df0*/  IMAD.HI.U32 R9, R5, R9, R4 ;  /* 0x0000000905097227 */ /* 0x000fe200078e0004 */
[----:B------:R-:W-:-:S05]  /*0e00*/  LOP3.LUT R2, R2, 0xfff, RZ, 0x3c, !PT ;  /* 0x00000fff02027812 */ /* 0x000fca00078e3cff */
[----:B------:R-:W-:-:S05]  /*0e10*/  IMAD.HI.U32 R6, R9, R2, RZ ;  /* 0x0000000209067227 */ /* 0x000fca00078e00ff */
[----:B------:R-:W-:-:S05]  /*0e20*/  IADD3 R4, PT, PT, -R6, RZ, RZ ;  /* 0x000000ff06047210 */ /* 0x000fca0007ffe1ff */
[----:B------:R-:W-:Y:S02]  /*0e30*/  IMAD R2, R3, R4, R2 ;  /* 0x0000000403027224 */ /* 0x000fe400078e0202 */
[----:B------:R-:W0:Y:S03]  /*0e40*/  LDC.64 R4, c[0x0][0x380] ;  /* 0x0000e000ff047b82 */ /* 0x000e260000000a00 */
[----:B------:R-:W-:-:S13]  /*0e50*/  ISETP.GE.U32.AND P0, PT, R2, R3, PT ;  /* 0x000000030200720c */ /* 0x000fda0003f06070 */
[----:B------:R-:W-:Y:S01]  /*0e60*/  @P0 IMAD.IADD R2, R2, 0x1, -R3 ;  /* 0x0000000102020824 */ /* 0x000fe200078e0a03 */
[----:B------:R-:W-:-:S04]  /*0e70*/  @P0 IADD3 R6, PT, PT, R6, 0x1, RZ ;  /* 0x0000000106060810 */ /* 0x000fc80007ffe0ff */
[----:B------:R-:W-:-:S13]  /*0e80*/  ISETP.GE.U32.AND P1, PT, R2, R3, PT ;  /* 0x000000030200720c */ /* 0x000fda0003f26070 */
[----:B------:R-:W-:Y:S01]  /*0e90*/  @P1 VIADD R6, R6, 0x1 ;  /* 0x0000000106061836 */ /* 0x000fe20000000000 */
[----:B------:R-:W-:-:S04]  /*0ea0*/  @!P2 LOP3.LUT R6, RZ, R3, RZ, 0x33, !PT ;  /* 0x00000003ff06a212 */ /* 0x000fc800078e33ff */
[----:B------:R-:W-:-:S04]  /*0eb0*/  LOP3.LUT R13, R6, 0x3, RZ, 0xc0, !PT ;  /* 0x00000003060d7812 */ /* 0x000fc800078ec0ff */
[----:B------:R-:W-:-:S13]  /*0ec0*/  ISETP.NE.AND P0, PT, R13, 0x2, PT ;  /* 0x000000020d00780c */ /* 0x000fda0003f05270 */
[----:B0-----:R-:W-:Y:S05]  /*0ed0*/  @!P0 BRA `(.L_x_23) ;  /* 0x00000000002c8947 */ /* 0x001fea0003800000 */
[----:B------:R-:W0:Y:S01]  /*0ee0*/  LDC.64 R8, c[0x0][0x380] ;  /* 0x0000e000ff087b82 */ /* 0x000e220000000a00 */
[----:B------:R-:W-:-:S07]  /*0ef0*/  HFMA2 R2, -RZ, RZ, 0, 0 ;  /* 0x00000000ff027431 */ /* 0x000fce00000001ff */
.L_x_24:
[C---:B------:R-:W-:Y:S01]  /*0f00*/  LEA R10, R0.reuse, UR11, 0x2 ;  /* 0x0000000b000a7c11 */ /* 0x040fe2000f8e10ff */
[----:B01----:R-:W-:Y:S01]  /*0f10*/  IMAD.WIDE.U32 R6, R0, 0x4, R8 ;  /* 0x0000000400067825 */ /* 0x003fe200078e0008 */
[----:B------:R-:W-:-:S03]  /*0f20*/  IADD3 R0, PT, PT, R3, R0, RZ ;  /* 0x0000000003007210 */ /* 0x000fc60007ffe0ff */
[----:B------:R-:W0:Y:S01]  /*0f30*/  LDS R11, [R10] ;  /* 0x000000000a0b7984 */ /* 0x000e220000000800 */
[----:B------:R-:W-:-:S05]  /*0f40*/  VIADD R2, R2, 0x1 ;  /* 0x0000000102027836 */ /* 0x000fca0000000000 */
[----:B------:R-:W-:-:S04]  /*0f50*/  LOP3.LUT R12, R13, R2, RZ, 0x3c, !PT ;  /* 0x000000020d0c7212 */ /* 0x000fc800078e3cff */
[----:B------:R-:W-:Y:S01]  /*0f60*/  ISETP.NE.AND P0, PT, R12, 0x2, PT ;  /* 0x000000020c00780c */ /* 0x000fe20003f05270 */
[----:B0-----:R1:W-:-:S12]  /*0f70*/  STG.E desc[UR14][R6.64], R11 ;  /* 0x0000000b06007986 */ /* 0x0013d8000c10190e */
[----:B------:R-:W-:Y:S05]  /*0f80*/  @P0 BRA `(.L_x_24) ;  /* 0xfffffffc00dc0947 */ /* 0x000fea000383ffff */
.L_x_23:
[----:B------:R-:W-:Y:S05]  /*0f90*/  BSYNC.RECONVERGENT B0 ;  /* 0x0000000000007941 */ /* 0x000fea0003800200 */
.L_x_22:
[C-C-:B------:R-:W-:Y:S01]  /*0fa0*/  IMAD R2, R3.reuse, 0x2, R0.reuse ;  /* 0x0000000203027824 */ /* 0x140fe200078e0200 */
[C---:B------:R-:W-:Y:S01]  /*0fb0*/  IADD3 R15, PT, PT, R0.reuse, R3, RZ ;  /* 0x00000003000f7210 */ /* 0x040fe20007ffe0ff */
[----:B------:R-:W-:Y:S01]  /*0fc0*/  IMAD R14, R3, 0x3, R0 ;  /* 0x00000003030e7824 */ /* 0x000fe200078e0200 */
[----:B------:R-:W-:-:S07]  /*0fd0*/  LEA R16, R0, UR11, 0x2 ;  /* 0x0000000b00107c11 */ /* 0x000fce000f8e10ff */
.L_x_25:
[C-C-:B------:R-:W-:Y:S01]  /*0fe0*/  IMAD R18, R3.reuse, 0x4, R16.reuse ;  /* 0x0000000403127824 */ /* 0x140fe200078e0210 */
[C---:B------:R-:W-:Y:S01]  /*0ff0*/  LEA R20, R3.reuse, R16, 0x3 ;  /* 0x0000001003147211 */ /* 0x040fe200078e18ff */
[C---:B------:R-:W-:Y:S01]  /*1000*/  IMAD R22, R3.reuse, 0xc, R16 ;  /* 0x0000000c03167824 */ /* 0x040fe200078e0210 */
[----:B0-----:R0:W2:Y:S01]  /*1010*/  LDS R17, [R16] ;  /* 0x0000000010117984 */ /* 0x0010a20000000800 */
[----:B-1----:R-:W-:Y:S01]  /*1020*/  IMAD.WIDE.U32 R6, R0, 0x4, R4 ;  /* 0x0000000400067825 */ /* 0x002fe200078e0004 */
[----:B------:R-:W-:Y:S02]  /*1030*/  IADD3 R0, PT, PT, R3, R0, R3 ;  /* 0x0000000003007210 */ /* 0x000fe40007ffe003 */
[----:B------:R-:W1:Y:S01]  /*1040*/  LDS R19, [R18] ;  /* 0x0000000012137984 */ /* 0x000e620000000800 */
[----:B------:R-:W-:Y:S01]  /*1050*/  IMAD.WIDE.U32 R8, R15, 0x4, R4 ;  /* 0x000000040f087825 */ /* 0x000fe200078e0004 */
[----:B------:R-:W-:Y:S02]  /*1060*/  IADD3 R0, PT, PT, R3, R0, R3 ;  /* 0x0000000003007210 */ /* 0x000fe40007ffe003 */
[----:B------:R-:W3:Y:S01]  /*1070*/  LDS R21, [R20] ;  /* 0x0000000014157984 */ /* 0x000ee20000000800 */
[----:B------:R-:W-:Y:S01]  /*1080*/  IMAD.WIDE.U32 R10, R2, 0x4, R4 ;  /* 0x00000004020a7825 */ /* 0x000fe200078e0004 */
[----:B------:R-:W-:-:S02]  /*1090*/  ISETP.GE.U32.AND P0, PT, R0, 0x1000, PT ;  /* 0x000010000000780c */ /* 0x000fc40003f06070 */
[----:B------:R-:W4:Y:S01]  /*10a0*/  LDS R23, [R22] ;  /* 0x0000000016177984 */ /* 0x000f220000000800 */
[----:B------:R-:W-:Y:S01]  /*10b0*/  IMAD.WIDE.U32 R12, R14, 0x4, R4 ;  /* 0x000000040e0c7825 */ /* 0x000fe200078e0004 */
[C---:B------:R-:W-:Y:S02]  /*10c0*/  LEA R14, R3.reuse, R14, 0x2 ;  /* 0x0000000e030e7211 */ /* 0x040fe400078e10ff */
[C---:B0-----:R-:W-:Y:S01]  /*10d0*/  LEA R16, R3.reuse, R16, 0x4 ;  /* 0x0000001003107211 */ /* 0x041fe200078e20ff */
[C---:B------:R-:W-:Y:S02]  /*10e0*/  IMAD R2, R3.reuse, 0x4, R2 ;  /* 0x0000000403027824 */ /* 0x040fe400078e0202 */
[----:B------:R-:W-:Y:S01]  /*10f0*/  IMAD R15, R3, 0x4, R15 ;  /* 0x00000004030f7824 */ /* 0x000fe200078e020f */
[----:B--2---:R0:W-:Y:S04]  /*1100*/  STG.E desc[UR14][R6.64], R17 ;  /* 0x0000001106007986 */ /* 0x0041e8000c10190e */
[----:B-1----:R0:W-:Y:S04]  /*1110*/  STG.E desc[UR14][R8.64], R19 ;  /* 0x0000001308007986 */ /* 0x0021e8000c10190e */
[----:B---3--:R0:W-:Y:S04]  /*1120*/  STG.E desc[UR14][R10.64], R21 ;  /* 0x000000150a007986 */ /* 0x0081e8000c10190e */
[----:B----4-:R0:W-:Y:S01]  /*1130*/  STG.E desc[UR14][R12.64], R23 ;  /* 0x000000170c007986 */ /* 0x0101e2000c10190e */
[----:B------:R-:W-:Y:S05]  /*1140*/  @!P0 BRA `(.L_x_25) ;  /* 0xfffffffc00a48947 */ /* 0x000fea000383ffff */
[----:B------:R-:W-:Y:S05]  /*1150*/  EXIT ;  /* 0x000000000000794d */ /* 0x000fea0003800000 */
.L_x_26:
        /* <DEDUP_REMOVED lines=10> */
.L_x_29:


//--------------------- .nv.shared._Z18kernel_call_andrewPf --------------------------
	.section	.nv.shared._Z18kernel_call_andrewPf,"aw",@nobits
	.sectionflags	@""
	.align	4
.nv.shared._Z18kernel_call_andrewPf:
	.zero		50176


//--------------------- .nv.shared.reserved.0     --------------------------
	.section	.nv.shared.reserved.0,"aw",@nobits
	.weak		__nv_reservedSMEM_offset_0_alias
	.size		__nv_reservedSMEM_offset_0_alias, 0, 64
	.other		__nv_reservedSMEM_offset_0_alias,@"STO_CUDA_RESERVED_SHARED STV_DEFAULT"
__nv_reservedSMEM_offset_0_alias:
	.zero		0
	.zero		64


//--------------------- .nv.shared._Z11kernel_callPf --------------------------
	.section	.nv.shared._Z11kernel_callPf,"aw",@nobits
	.sectionflags	@""
	.align	4
.nv.shared._Z11kernel_callPf:
	.zero		50176


//--------------------- .nv.constant0._Z18kernel_call_andrewPf --------------------------
	.section	.nv.constant0._Z18kernel_call_andrewPf,"a",@progbits
	.sectionflags	@""
	.align	4
.nv.constant0._Z18kernel_call_andrewPf:
	.zero		904


//--------------------- .nv.constant0._Z11kernel_callPf --------------------------
	.section	.nv.constant0._Z11kernel_callPf,"a",@progbits
	.sectionflags	@""
	.align	4
.nv.constant0._Z11kernel_callPf:
	.zero		904


//--------------------- SYMBOLS --------------------------

	.type		.nv.reservedSmem.offset0,@object
	.size		.nv.reservedSmem.offset0,0x4
	.type		.nv.reservedSmem.cap,@object
	.size		.nv.reservedSmem.cap,0x4
